	.target	sm_100a

	.elftype	@"ET_EXEC"


//--------------------- .note.nv.tkinfo           --------------------------
	.section	.note.nv.tkinfo,"",@"SHT_NOTE"
	.sectionflags	@"SHF_NOTE_NV_TKINFO"
	.tkinfo
        /*0018*/ 	.word	0x00000002
        /*0030*/ 	.string	""
        /*0030*/ 	.string	"ptxas"
        /*0030*/ 	.string	"Cuda compilation tools, release 13.0, V13.0.88"
        /*0030*/ 	.string	"Build cuda_13.0.r13.0/compiler.36424714_0"
        /*0030*/ 	.string	"-arch sm_100a -m 64 "



//--------------------- .note.nv.cuinfo           --------------------------
	.section	.note.nv.cuinfo,"",@"SHT_NOTE"
	.sectionflags	@"SHF_NOTE_NV_CUINFO"
        /*0018*/ 	.short	0x0002
        /*001a*/ 	.short	0x0064
        /*001c*/ 	.short	0x0082
	.zero		2


//--------------------- .nv.info                  --------------------------
	.section	.nv.info,"",@"SHT_CUDA_INFO"
	.align	4


	//----- nvinfo : EIATTR_REGCOUNT
	.align		4
        /*0000*/ 	.byte	0x04, 0x2f
        /*0002*/ 	.short	(.L_19 - .L_18)
	.align		4
.L_18:
        /*0004*/ 	.word	index@(_ZN7cutlass13device_kernelINS_4gemm6kernel13GemmUniversalIN4cute5tupleIJiiiiEEENS1_10collective13CollectiveMmaINS1_35MainloopSm100TmaUmmaWarpSpecializedILi8ELi2ELi4ENS5_IJNS4_1CILi1EEESB_SB_EEEEENS5_IJNSA_ILi64EEENSA_ILi128EEESF_EEEaNS5_IJlSB_lEEEaSH_NS4_8TiledMMAINS4_8MMA_AtomIJNS4_15SM100_MMA_S8_SSIaaiLi64ELi128ELNS4_4UMMA5MajorE0ELSM_0ELNSL_8SaturateE0EEEEEENS4_6LayoutISC_NS5_IJNSA_ILi0EEESR_SR_EEEEENS5_IJNS4_10UnderscoreESU_SU_EEEEENS4_13SM90_TMA_LOADENS4_14ComposedLayoutINS4_7SwizzleILi3ELi4ELi3EEENS4_18smem_ptr_flag_bitsILi8EEENSQ_INS5_IJNSA_ILi8EEESF_EEENS5_IJSF_SB_EEEEEEEvNS4_8identityESX_S17_vS18_EENS_8epilogue10collective18CollectiveEpilogueINS1A_23Sm100TmaWarpSpecializedILi2ELi2ELi32ELb0ELb0EEEJSG_NS5_IJNSQ_ISE_SB_EES1F_EEEaSH_aSH_NS1A_6fusion15FusionCallbacksIS1E_NS1H_17LinearCombinationIaiaiLNS_15FloatRoundStyleE2EEESG_S1G_JEEENS4_5SM1004TMEM4LOAD26SM100_TMEM_LOAD_16dp32b32xESX_NSY_INSZ_ILi2ELi4ELi3EEES12_NSQ_INS5_IJS13_SE_EEENS5_IJSE_SB_EEEEEEENS4_39AutoVectorizingCopyWithAssumedAlignmentILi128EEENS4_14SM90_TMA_STOREES1V_S1X_S1X_EEEvvEEEEvNT_6ParamsE)
        /*0008*/ 	.word	0x0000007a


	//----- nvinfo : EIATTR_FRAME_SIZE
	.align		4
.L_19:
        /*000c*/ 	.byte	0x04, 0x11
        /*000e*/ 	.short	(.L_21 - .L_20)
	.align		4
.L_20:
        /*0010*/ 	.word	index@($__internal_2_$__cuda_sm10x_tcgen05_guardrail_trap_unallocated_columns_being_dealloced)
        /*0014*/ 	.word	0x00000000


	//----- nvinfo : EIATTR_FRAME_SIZE
	.align		4
.L_21:
        /*0018*/ 	.byte	0x04, 0x11
        /*001a*/ 	.short	(.L_23 - .L_22)
	.align		4
.L_22:
        /*001c*/ 	.word	index@($__internal_1_$__cuda_sm10x_tcgen05_guardrail_trap_phase_invalid_during_alloc)
        /*0020*/ 	.word	0x00000000


	//----- nvinfo : EIATTR_FRAME_SIZE
	.align		4
.L_23:
        /*0024*/ 	.byte	0x04, 0x11
        /*0026*/ 	.short	(.L_25 - .L_24)
	.align		4
.L_24:
        /*0028*/ 	.word	index@($__internal_0_$__cuda_sm10x_tcgen05_guardrail_trap_col_being_dealloced_not_returned_by_alloc)
        /*002c*/ 	.word	0x00000000


	//----- nvinfo : EIATTR_FRAME_SIZE
	.align		4
.L_25:
        /*0030*/ 	.byte	0x04, 0x11
        /*0032*/ 	.short	(.L_27 - .L_26)
	.align		4
.L_26:
        /*0034*/ 	.word	index@(_ZN7cutlass13device_kernelINS_4gemm6kernel13GemmUniversalIN4cute5tupleIJiiiiEEENS1_10collective13CollectiveMmaINS1_35MainloopSm100TmaUmmaWarpSpecializedILi8ELi2ELi4ENS5_IJNS4_1CILi1EEESB_SB_EEEEENS5_IJNSA_ILi64EEENSA_ILi128EEESF_EEEaNS5_IJlSB_lEEEaSH_NS4_8TiledMMAINS4_8MMA_AtomIJNS4_15SM100_MMA_S8_SSIaaiLi64ELi128ELNS4_4UMMA5MajorE0ELSM_0ELNSL_8SaturateE0EEEEEENS4_6LayoutISC_NS5_IJNSA_ILi0EEESR_SR_EEEEENS5_IJNS4_10UnderscoreESU_SU_EEEEENS4_13SM90_TMA_LOADENS4_14ComposedLayoutINS4_7SwizzleILi3ELi4ELi3EEENS4_18smem_ptr_flag_bitsILi8EEENSQ_INS5_IJNSA_ILi8EEESF_EEENS5_IJSF_SB_EEEEEEEvNS4_8identityESX_S17_vS18_EENS_8epilogue10collective18CollectiveEpilogueINS1A_23Sm100TmaWarpSpecializedILi2ELi2ELi32ELb0ELb0EEEJSG_NS5_IJNSQ_ISE_SB_EES1F_EEEaSH_aSH_NS1A_6fusion15FusionCallbacksIS1E_NS1H_17LinearCombinationIaiaiLNS_15FloatRoundStyleE2EEESG_S1G_JEEENS4_5SM1004TMEM4LOAD26SM100_TMEM_LOAD_16dp32b32xESX_NSY_INSZ_ILi2ELi4ELi3EEES12_NSQ_INS5_IJS13_SE_EEENS5_IJSE_SB_EEEEEEENS4_39AutoVectorizingCopyWithAssumedAlignmentILi128EEENS4_14SM90_TMA_STOREES1V_S1X_S1X_EEEvvEEEEvNT_6ParamsE)
        /*0038*/ 	.word	0x00000000


	//----- nvinfo : EIATTR_MIN_STACK_SIZE
	.align		4
.L_27:
        /*003c*/ 	.byte	0x04, 0x12
        /*003e*/ 	.short	(.L_29 - .L_28)
	.align		4
.L_28:
        /*0040*/ 	.word	index@(_ZN7cutlass13device_kernelINS_4gemm6kernel13GemmUniversalIN4cute5tupleIJiiiiEEENS1_10collective13CollectiveMmaINS1_35MainloopSm100TmaUmmaWarpSpecializedILi8ELi2ELi4ENS5_IJNS4_1CILi1EEESB_SB_EEEEENS5_IJNSA_ILi64EEENSA_ILi128EEESF_EEEaNS5_IJlSB_lEEEaSH_NS4_8TiledMMAINS4_8MMA_AtomIJNS4_15SM100_MMA_S8_SSIaaiLi64ELi128ELNS4_4UMMA5MajorE0ELSM_0ELNSL_8SaturateE0EEEEEENS4_6LayoutISC_NS5_IJNSA_ILi0EEESR_SR_EEEEENS5_IJNS4_10UnderscoreESU_SU_EEEEENS4_13SM90_TMA_LOADENS4_14ComposedLayoutINS4_7SwizzleILi3ELi4ELi3EEENS4_18smem_ptr_flag_bitsILi8EEENSQ_INS5_IJNSA_ILi8EEESF_EEENS5_IJSF_SB_EEEEEEEvNS4_8identityESX_S17_vS18_EENS_8epilogue10collective18CollectiveEpilogueINS1A_23Sm100TmaWarpSpecializedILi2ELi2ELi32ELb0ELb0EEEJSG_NS5_IJNSQ_ISE_SB_EES1F_EEEaSH_aSH_NS1A_6fusion15FusionCallbacksIS1E_NS1H_17LinearCombinationIaiaiLNS_15FloatRoundStyleE2EEESG_S1G_JEEENS4_5SM1004TMEM4LOAD26SM100_TMEM_LOAD_16dp32b32xESX_NSY_INSZ_ILi2ELi4ELi3EEES12_NSQ_INS5_IJS13_SE_EEENS5_IJSE_SB_EEEEEEENS4_39AutoVectorizingCopyWithAssumedAlignmentILi128EEENS4_14SM90_TMA_STOREES1V_S1X_S1X_EEEvvEEEEvNT_6ParamsE)
        /*0044*/ 	.word	0x00000000
.L_29:


//--------------------- .nv.compat                --------------------------
	.section	.nv.compat,"",@"SHT_CUDA_COMPAT_INFO"
	.align	4
        /*0000*/ 	.byte	0x02, 0x09, 0x01, 0x00, 0x02, 0x02, 0x03, 0x00, 0x02, 0x05, 0x06, 0x00, 0x03, 0x07, 0x01, 0x01
        /*0010*/ 	.byte	0x02, 0x03, 0x01, 0x00, 0x02, 0x06, 0x01, 0x00, 0x04, 0x0b, 0x08, 0x00, 0x01, 0x00, 0x00, 0x00
        /*0020*/ 	.byte	0x00, 0x00, 0x00, 0x00


//--------------------- .nv.info._ZN7cutlass13device_kernelINS_4gemm6kernel13GemmUniversalIN4cute5tupleIJiiiiEEENS1_10collective13CollectiveMmaINS1_35MainloopSm100TmaUmmaWarpSpecializedILi8ELi2ELi4ENS5_IJNS4_1CILi1EEESB_SB_EEEEENS5_IJNSA_ILi64EEENSA_ILi128EEESF_EEEaNS5_IJlSB_lEEEaSH_NS4_8TiledMMAINS4_8MMA_AtomIJNS4_15SM100_MMA_S8_SSIaaiLi64ELi128ELNS4_4UMMA5MajorE0ELSM_0ELNSL_8SaturateE0EEEEEENS4_6LayoutISC_NS5_IJNSA_ILi0EEESR_SR_EEEEENS5_IJNS4_10UnderscoreESU_SU_EEEEENS4_13SM90_TMA_LOADENS4_14ComposedLayoutINS4_7SwizzleILi3ELi4ELi3EEENS4_18smem_ptr_flag_bitsILi8EEENSQ_INS5_IJNSA_ILi8EEESF_EEENS5_IJSF_SB_EEEEEEEvNS4_8identityESX_S17_vS18_EENS_8epilogue10collective18CollectiveEpilogueINS1A_23Sm100TmaWarpSpecializedILi2ELi2ELi32ELb0ELb0EEEJSG_NS5_IJNSQ_ISE_SB_EES1F_EEEaSH_aSH_NS1A_6fusion15FusionCallbacksIS1E_NS1H_17LinearCombinationIaiaiLNS_15FloatRoundStyleE2EEESG_S1G_JEEENS4_5SM1004TMEM4LOAD26SM100_TMEM_LOAD_16dp32b32xESX_NSY_INSZ_ILi2ELi4ELi3EEES12_NSQ_INS5_IJS13_SE_EEENS5_IJSE_SB_EEEEEEENS4_39AutoVectorizingCopyWithAssumedAlignmentILi128EEENS4_14SM90_TMA_STOREES1V_S1X_S1X_EEEvvEEEEvNT_6ParamsE --------------------------
	.section	.nv.info._ZN7cutlass13device_kernelINS_4gemm6kernel13GemmUniversalIN4cute5tupleIJiiiiEEENS1_10collective13CollectiveMmaINS1_35MainloopSm100TmaUmmaWarpSpecializedILi8ELi2ELi4ENS5_IJNS4_1CILi1EEESB_SB_EEEEENS5_IJNSA_ILi64EEENSA_ILi128EEESF_EEEaNS5_IJlSB_lEEEaSH_NS4_8TiledMMAINS4_8MMA_AtomIJNS4_15SM100_MMA_S8_SSIaaiLi64ELi128ELNS4_4UMMA5MajorE0ELSM_0ELNSL_8SaturateE0EEEEEENS4_6LayoutISC_NS5_IJNSA_ILi0EEESR_SR_EEEEENS5_IJNS4_10UnderscoreESU_SU_EEEEENS4_13SM90_TMA_LOADENS4_14ComposedLayoutINS4_7SwizzleILi3ELi4ELi3EEENS4_18smem_ptr_flag_bitsILi8EEENSQ_INS5_IJNSA_ILi8EEESF_EEENS5_IJSF_SB_EEEEEEEvNS4_8identityESX_S17_vS18_EENS_8epilogue10collective18CollectiveEpilogueINS1A_23Sm100TmaWarpSpecializedILi2ELi2ELi32ELb0ELb0EEEJSG_NS5_IJNSQ_ISE_SB_EES1F_EEEaSH_aSH_NS1A_6fusion15FusionCallbacksIS1E_NS1H_17LinearCombinationIaiaiLNS_15FloatRoundStyleE2EEESG_S1G_JEEENS4_5SM1004TMEM4LOAD26SM100_TMEM_LOAD_16dp32b32xESX_NSY_INSZ_ILi2ELi4ELi3EEES12_NSQ_INS5_IJS13_SE_EEENS5_IJSE_SB_EEEEEEENS4_39AutoVectorizingCopyWithAssumedAlignmentILi128EEENS4_14SM90_TMA_STOREES1V_S1X_S1X_EEEvvEEEEvNT_6ParamsE,"",@"SHT_CUDA_INFO"
	.sectionflags	@""
	.align	4


	//----- nvinfo : EIATTR_CUDA_API_VERSION
	.align		4
        /*0000*/ 	.byte	0x04, 0x37
        /*0002*/ 	.short	(.L_31 - .L_30)
.L_30:
        /*0004*/ 	.word	0x00000082


	//----- nvinfo : EIATTR_KPARAM_INFO
	.align		4
.L_31:
        /*0008*/ 	.byte	0x04, 0x17
        /*000a*/ 	.short	(.L_33 - .L_32)
.L_32:
        /*000c*/ 	.word	0x00000000
        /*0010*/ 	.short	0x0000
        /*0012*/ 	.short	0x0000
        /*0014*/ 	.byte	0x00, 0xf0, 0x01, 0x20


	//----- nvinfo : EIATTR_AT_ENTRY_FRAGMENTS
	.align		4
.L_33:
        /*0018*/ 	.byte	0x04, 0x4f
        /*001a*/ 	.short	(.L_35 - .L_34)


	//   ....[0]....
.L_34:
        /*001c*/ 	.word	0x00000006


	//----- nvinfo : EIATTR_RESERVED_SMEM_USED
	.align		4
.L_35:
        /*0020*/ 	.byte	0x01, 0x41
	.zero		2


	//----- nvinfo : EIATTR_SPARSE_MMA_MASK
	.align		4
        /*0024*/ 	.byte	0x03, 0x50
        /*0026*/ 	.short	0x0000


	//----- nvinfo : EIATTR_TCGEN05_1CTA_USED
	.align		4
        /*0028*/ 	.byte	0x01, 0x51
	.zero		2


	//----- nvinfo : EIATTR_MAXREG_COUNT
	.align		4
        /*002c*/ 	.byte	0x03, 0x1b
        /*002e*/ 	.short	0x00ff


	//----- nvinfo : EIATTR_NUM_BARRIERS
	.align		4
        /*0030*/ 	.byte	0x02, 0x4c
        /*0032*/ 	.byte	0x07
	.zero		1


	//----- nvinfo : EIATTR_EXTERNS
	.align		4
        /*0034*/ 	.byte	0x04, 0x0f
        /*0036*/ 	.short	(.L_37 - .L_36)


	//   ....[0]....
	.align		4
.L_36:
        /*0038*/ 	.word	index@(__assertfail)


	//----- nvinfo : EIATTR_MERCURY_ISA_VERSION
	.align		4
.L_37:
        /*003c*/ 	.byte	0x03, 0x5f
        /*003e*/ 	.short	0x0101


	//----- nvinfo : EIATTR_INT_WARP_WIDE_INSTR_OFFSETS
	.align		4
        /*0040*/ 	.byte	0x04, 0x31
        /*0042*/ 	.short	(.L_39 - .L_38)


	//   ....[0]....
.L_38:
        /*0044*/ 	.word	0x00001e20


	//   ....[1]....
        /*0048*/ 	.word	0x00003b10


	//   ....[2]....
        /*004c*/ 	.word	0x00003b30


	//   ....[3]....
        /*0050*/ 	.word	0x00003b60


	//   ....[4]....
        /*0054*/ 	.word	0x00004490


	//   ....[5]....
        /*0058*/ 	.word	0x00004500


	//   ....[6]....
        /*005c*/ 	.word	0x000046e0


	//   ....[7]....
        /*0060*/ 	.word	0x00004840


	//----- nvinfo : EIATTR_COOP_GROUP_MASK_REGIDS
	.align		4
.L_39:
        /*0064*/ 	.byte	0x04, 0x29
        /*0066*/ 	.short	(.L_41 - .L_40)


	//   ....[0]....
.L_40:
        /*0068*/ 	.word	0xffffffff


	//   ....[1]....
        /*006c*/ 	.word	0xffffffff


	//   ....[2]....
        /*0070*/ 	.word	0xffffffff


	//   ....[3]....
        /*0074*/ 	.word	0xffffffff


	//   ....[4]....
        /*0078*/ 	.word	0xffffffff


	//   ....[5]....
        /*007c*/ 	.word	0xffffffff


	//   ....[6]....
        /*0080*/ 	.word	0xffffffff


	//   ....[7]....
        /*0084*/ 	.word	0xffffffff


	//   ....[8]....
        /*0088*/ 	.word	0xffffffff


	//   ....[9]....
        /*008c*/ 	.word	0xffffffff


	//   ....[10]....
        /*0090*/ 	.word	0xffffffff


	//   ....[11]....
        /*0094*/ 	.word	0xffffffff


	//   ....[12]....
        /*0098*/ 	.word	0xffffffff


	//----- nvinfo : EIATTR_COOP_GROUP_INSTR_OFFSETS
	.align		4
.L_41:
        /*009c*/ 	.byte	0x04, 0x28
        /*009e*/ 	.short	(.L_43 - .L_42)


	//   ....[0]....
.L_42:
        /*00a0*/ 	.word	0x00000090


	//   ....[1]....
        /*00a4*/ 	.word	0x000004d0


	//   ....[2]....
        /*00a8*/ 	.word	0x000006c0


	//   ....[3]....
        /*00ac*/ 	.word	0x00000820


	//   ....[4]....
        /*00b0*/ 	.word	0x00000920


	//   ....[5]....
        /*00b4*/ 	.word	0x00000a90


	//   ....[6]....
        /*00b8*/ 	.word	0x00000c30


	//   ....[7]....
        /*00bc*/ 	.word	0x00001d00


	//   ....[8]....
        /*00c0*/ 	.word	0x00002d20


	//   ....[9]....
        /*00c4*/ 	.word	0x00002f30


	//   ....[10]....
        /*00c8*/ 	.word	0x00002f60


	//   ....[11]....
        /*00cc*/ 	.word	0x000039f0


	//   ....[12]....
        /*00d0*/ 	.word	0x00003c20


	//----- nvinfo : EIATTR_VRC_CTA_INIT_COUNT
	.align		4
.L_43:
        /*00d4*/ 	.byte	0x02, 0x4a
        /*00d6*/ 	.byte	0x80
	.zero		1


	//----- nvinfo : EIATTR_SYSCALL_OFFSETS
	.align		4
        /*00d8*/ 	.byte	0x04, 0x46
        /*00da*/ 	.short	(.L_45 - .L_44)


	//   ....[0]....
.L_44:
        /*00dc*/ 	.word	0x00005290


	//   ....[1]....
        /*00e0*/ 	.word	0x000053d0


	//   ....[2]....
        /*00e4*/ 	.word	0x00005bd0


	//   ....[3]....
        /*00e8*/ 	.word	0x00006970


	//----- nvinfo : EIATTR_MBARRIER_INSTR_OFFSETS
	.align		4
.L_45:
        /*00ec*/ 	.byte	0x04, 0x39
        /*00ee*/ 	.short	(.L_47 - .L_46)


	//   ....[0]....
.L_46:
        /*00f0*/ 	.word	0x000005b0
        /*00f4*/ 	.word	0x000000ff
        /*00f8*/ 	.word	0x00000000
        /*00fc*/ 	.short	0x0100
        /*00fe*/ 	.byte	0x05
	.zero		1


	//   ....[1]....
        /*0100*/ 	.word	0x000005c0
        /*0104*/ 	.word	0x000000ff
        /*0108*/ 	.word	0x00000040
        /*010c*/ 	.short	0x0100
        /*010e*/ 	.byte	0x05
	.zero		1


	//   ....[2]....
        /*0110*/ 	.word	0x000005d0
        /*0114*/ 	.word	0x000000ff
        /*0118*/ 	.word	0x00000008
        /*011c*/ 	.short	0x0100
        /*011e*/ 	.byte	0x05
	.zero		1


	//   ....[3]....
        /*0120*/ 	.word	0x000005e0
        /*0124*/ 	.word	0x000000ff
        /*0128*/ 	.word	0x00000048
        /*012c*/ 	.short	0x0100
        /*012e*/ 	.byte	0x05
	.zero		1


	//   ....[4]....
        /*0130*/ 	.word	0x000005f0
        /*0134*/ 	.word	0x000000ff
        /*0138*/ 	.word	0x00000010
        /*013c*/ 	.short	0x0100
        /*013e*/ 	.byte	0x05
	.zero		1


	//   ....[5]....
        /*0140*/ 	.word	0x00000600
        /*0144*/ 	.word	0x000000ff
        /*0148*/ 	.word	0x00000050
        /*014c*/ 	.short	0x0100
        /*014e*/ 	.byte	0x05
	.zero		1


	//   ....[6]....
        /*0150*/ 	.word	0x00000610
        /*0154*/ 	.word	0x000000ff
        /*0158*/ 	.word	0x00000018
        /*015c*/ 	.short	0x0100
        /*015e*/ 	.byte	0x05
	.zero		1


	//   ....[7]....
        /*0160*/ 	.word	0x00000620
        /*0164*/ 	.word	0x000000ff
        /*0168*/ 	.word	0x00000058
        /*016c*/ 	.short	0x0100
        /*016e*/ 	.byte	0x05
	.zero		1


	//   ....[8]....
        /*0170*/ 	.word	0x00000630
        /*0174*/ 	.word	0x000000ff
        /*0178*/ 	.word	0x00000020
        /*017c*/ 	.short	0x0100
        /*017e*/ 	.byte	0x05
	.zero		1


	//   ....[9]....
        /*0180*/ 	.word	0x00000640
        /*0184*/ 	.word	0x000000ff
        /*0188*/ 	.word	0x00000060
        /*018c*/ 	.short	0x0100
        /*018e*/ 	.byte	0x05
	.zero		1


	//   ....[10]....
        /*0190*/ 	.word	0x00000650
        /*0194*/ 	.word	0x000000ff
        /*0198*/ 	.word	0x00000028
        /*019c*/ 	.short	0x0100
        /*019e*/ 	.byte	0x05
	.zero		1


	//   ....[11]....
        /*01a0*/ 	.word	0x00000660
        /*01a4*/ 	.word	0x000000ff
        /*01a8*/ 	.word	0x00000068
        /*01ac*/ 	.short	0x0100
        /*01ae*/ 	.byte	0x05
	.zero		1


	//   ....[12]....
        /*01b0*/ 	.word	0x00000670
        /*01b4*/ 	.word	0x000000ff
        /*01b8*/ 	.word	0x00000030
        /*01bc*/ 	.short	0x0100
        /*01be*/ 	.byte	0x05
	.zero		1


	//   ....[13]....
        /*01c0*/ 	.word	0x00000680
        /*01c4*/ 	.word	0x000000ff
        /*01c8*/ 	.word	0x00000070
        /*01cc*/ 	.short	0x0100
        /*01ce*/ 	.byte	0x05
	.zero		1


	//   ....[14]....
        /*01d0*/ 	.word	0x00000690
        /*01d4*/ 	.word	0x000000ff
        /*01d8*/ 	.word	0x00000038
        /*01dc*/ 	.short	0x0100
        /*01de*/ 	.byte	0x05
	.zero		1


	//   ....[15]....
        /*01e0*/ 	.word	0x000006a0
        /*01e4*/ 	.word	0x000000ff
        /*01e8*/ 	.word	0x00000078
        /*01ec*/ 	.short	0x0100
        /*01ee*/ 	.byte	0x05
	.zero		1


	//   ....[16]....
        /*01f0*/ 	.word	0x000007d0
        /*01f4*/ 	.word	0x000000ff
        /*01f8*/ 	.word	0x00000080
        /*01fc*/ 	.short	0x0100
        /*01fe*/ 	.byte	0x07
	.zero		1


	//   ....[17]....
        /*0200*/ 	.word	0x000007e0
        /*0204*/ 	.word	0x000000ff
        /*0208*/ 	.word	0x00000090
        /*020c*/ 	.short	0x0100
        /*020e*/ 	.byte	0x07
	.zero		1


	//   ....[18]....
        /*0210*/ 	.word	0x000007f0
        /*0214*/ 	.word	0x000000ff
        /*0218*/ 	.word	0x00000088
        /*021c*/ 	.short	0x0100
        /*021e*/ 	.byte	0x07
	.zero		1


	//   ....[19]....
        /*0220*/ 	.word	0x00000800
        /*0224*/ 	.word	0x000000ff
        /*0228*/ 	.word	0x00000098
        /*022c*/ 	.short	0x0100
        /*022e*/ 	.byte	0x07
	.zero		1


	//   ....[20]....
        /*0230*/ 	.word	0x000008f0
        /*0234*/ 	.word	0x000000ff
        /*0238*/ 	.word	0x000000a0
        /*023c*/ 	.short	0x0100
        /*023e*/ 	.byte	0x05
	.zero		1


	//   ....[21]....
        /*0240*/ 	.word	0x00000900
        /*0244*/ 	.word	0x000000ff
        /*0248*/ 	.word	0x000000a8
        /*024c*/ 	.short	0x0100
        /*024e*/ 	.byte	0x05
	.zero		1


	//   ....[22]....
        /*0250*/ 	.word	0x00000a40
        /*0254*/ 	.word	0x000000ff
        /*0258*/ 	.word	0x000000b0
        /*025c*/ 	.short	0x0100
        /*025e*/ 	.byte	0x05
	.zero		1


	//   ....[23]....
        /*0260*/ 	.word	0x00000a50
        /*0264*/ 	.word	0x000000ff
        /*0268*/ 	.word	0x000000c0
        /*026c*/ 	.short	0x0100
        /*026e*/ 	.byte	0x05
	.zero		1


	//   ....[24]....
        /*0270*/ 	.word	0x00000a60
        /*0274*/ 	.word	0x000000ff
        /*0278*/ 	.word	0x000000b8
        /*027c*/ 	.short	0x0100
        /*027e*/ 	.byte	0x05
	.zero		1


	//   ....[25]....
        /*0280*/ 	.word	0x00000a70
        /*0284*/ 	.word	0x000000ff
        /*0288*/ 	.word	0x000000c8
        /*028c*/ 	.short	0x0100
        /*028e*/ 	.byte	0x05
	.zero		1


	//   ....[26]....
        /*0290*/ 	.word	0x00000ba0
        /*0294*/ 	.word	0x000000ff
        /*0298*/ 	.word	0x000000d0
        /*029c*/ 	.short	0x0100
        /*029e*/ 	.byte	0x07
	.zero		1


	//   ....[27]....
        /*02a0*/ 	.word	0x00000bb0
        /*02a4*/ 	.word	0x000000ff
        /*02a8*/ 	.word	0x000000f0
        /*02ac*/ 	.short	0x0100
        /*02ae*/ 	.byte	0x07
	.zero		1


	//   ....[28]....
        /*02b0*/ 	.word	0x00000bc0
        /*02b4*/ 	.word	0x000000ff
        /*02b8*/ 	.word	0x000000d8
        /*02bc*/ 	.short	0x0100
        /*02be*/ 	.byte	0x07
	.zero		1


	//   ....[29]....
        /*02c0*/ 	.word	0x00000bd0
        /*02c4*/ 	.word	0x000000ff
        /*02c8*/ 	.word	0x000000f8
        /*02cc*/ 	.short	0x0100
        /*02ce*/ 	.byte	0x07
	.zero		1


	//   ....[30]....
        /*02d0*/ 	.word	0x00000be0
        /*02d4*/ 	.word	0x000000ff
        /*02d8*/ 	.word	0x000000e0
        /*02dc*/ 	.short	0x0100
        /*02de*/ 	.byte	0x07
	.zero		1


	//   ....[31]....
        /*02e0*/ 	.word	0x00000bf0
        /*02e4*/ 	.word	0x000000ff
        /*02e8*/ 	.word	0x00000100
        /*02ec*/ 	.short	0x0100
        /*02ee*/ 	.byte	0x07
	.zero		1


	//   ....[32]....
        /*02f0*/ 	.word	0x00000c00
        /*02f4*/ 	.word	0x000000ff
        /*02f8*/ 	.word	0x000000e8
        /*02fc*/ 	.short	0x0100
        /*02fe*/ 	.byte	0x07
	.zero		1


	//   ....[33]....
        /*0300*/ 	.word	0x00000c10
        /*0304*/ 	.word	0x000000ff
        /*0308*/ 	.word	0x00000108
        /*030c*/ 	.short	0x0100
        /*030e*/ 	.byte	0x07
	.zero		1


	//   ....[34]....
        /*0310*/ 	.word	0x00000d00
        /*0314*/ 	.word	0x000000ff
        /*0318*/ 	.word	0x00000110
        /*031c*/ 	.short	0x0100
        /*031e*/ 	.byte	0x05
	.zero		1


	//   ....[35]....
        /*0320*/ 	.word	0x00000d10
        /*0324*/ 	.word	0x000000ff
        /*0328*/ 	.word	0x00000120
        /*032c*/ 	.short	0x0100
        /*032e*/ 	.byte	0x05
	.zero		1


	//   ....[36]....
        /*0330*/ 	.word	0x00000d20
        /*0334*/ 	.word	0x000000ff
        /*0338*/ 	.word	0x00000118
        /*033c*/ 	.short	0x0100
        /*033e*/ 	.byte	0x05
	.zero		1


	//   ....[37]....
        /*0340*/ 	.word	0x00000d30
        /*0344*/ 	.word	0x000000ff
        /*0348*/ 	.word	0x00000128
        /*034c*/ 	.short	0x0100
        /*034e*/ 	.byte	0x05
	.zero		1


	//   ....[38]....
        /*0350*/ 	.word	0x00001600
        /*0354*/ 	.word	0x00000003
        /*0358*/ 	.word	0x00000120
        /*035c*/ 	.short	0x010a
        /*035e*/ 	.byte	0xff
	.zero		1


	//   ....[39]....
        /*0360*/ 	.word	0x00001630
        /*0364*/ 	.word	0x00000003
        /*0368*/ 	.word	0x00000110
        /*036c*/ 	.short	0x0101
        /*036e*/ 	.byte	0xff
	.zero		1


	//   ....[40]....
        /*0370*/ 	.word	0x00001700
        /*0374*/ 	.word	0x000000ff
        /*0378*/ 	.word	0x00000040
        /*037c*/ 	.short	0x010a
        /*037e*/ 	.byte	0x08
	.zero		1


	//   ....[41]....
        /*0380*/ 	.word	0x000017a0
        /*0384*/ 	.word	0x000000ff
        /*0388*/ 	.word	0x00000040
        /*038c*/ 	.short	0x010a
        /*038e*/ 	.byte	0x21
	.zero		1


	//   ....[42]....
        /*0390*/ 	.word	0x000018f0
        /*0394*/ 	.word	0x000000ff
        /*0398*/ 	.word	0x00000040
        /*039c*/ 	.short	0x010a
        /*039e*/ 	.byte	0x08
	.zero		1


	//   ....[43]....
        /*03a0*/ 	.word	0x00001a00
        /*03a4*/ 	.word	0x000000ff
        /*03a8*/ 	.word	0x000000a8
        /*03ac*/ 	.short	0x0101
        /*03ae*/ 	.byte	0x04
	.zero		1


	//   ....[44]....
        /*03b0*/ 	.word	0x00001a20
        /*03b4*/ 	.word	0x000000ff
        /*03b8*/ 	.word	0x00000040
        /*03bc*/ 	.short	0x010a
        /*03be*/ 	.byte	0x08
	.zero		1


	//   ....[45]....
        /*03c0*/ 	.word	0x00001aa0
        /*03c4*/ 	.word	0x000000ff
        /*03c8*/ 	.word	0x00000040
        /*03cc*/ 	.short	0x010a
        /*03ce*/ 	.byte	0x11
	.zero		1


	//   ....[46]....
        /*03d0*/ 	.word	0x00001bf0
        /*03d4*/ 	.word	0x000000ff
        /*03d8*/ 	.word	0x00000040
        /*03dc*/ 	.short	0x010a
        /*03de*/ 	.byte	0x08
	.zero		1


	//   ....[47]....
        /*03e0*/ 	.word	0x00001d30
        /*03e4*/ 	.word	0x00000002
        /*03e8*/ 	.word	0x000000b0
        /*03ec*/ 	.short	0x010a
        /*03ee*/ 	.byte	0xff
	.zero		1


	//   ....[48]....
        /*03f0*/ 	.word	0x00001df0
        /*03f4*/ 	.word	0x00000002
        /*03f8*/ 	.word	0x00000000
        /*03fc*/ 	.short	0x0101
        /*03fe*/ 	.byte	0xff
	.zero		1


	//   ....[49]....
        /*0400*/ 	.word	0x00002350
        /*0404*/ 	.word	0x000000ff
        /*0408*/ 	.word	0x00000000
        /*040c*/ 	.short	0x010a
        /*040e*/ 	.byte	0x05
	.zero		1


	//   ....[50]....
        /*0410*/ 	.word	0x000023e0
        /*0414*/ 	.word	0x000000ff
        /*0418*/ 	.word	0x00000000
        /*041c*/ 	.short	0x010a
        /*041e*/ 	.byte	0x05
	.zero		1


	//   ....[51]....
        /*0420*/ 	.word	0x00002470
        /*0424*/ 	.word	0x000000ff
        /*0428*/ 	.word	0x00000000
        /*042c*/ 	.short	0x010a
        /*042e*/ 	.byte	0x05
	.zero		1


	//   ....[52]....
        /*0430*/ 	.word	0x00002500
        /*0434*/ 	.word	0x000000ff
        /*0438*/ 	.word	0x00000000
        /*043c*/ 	.short	0x010a
        /*043e*/ 	.byte	0x05
	.zero		1


	//   ....[53]....
        /*0440*/ 	.word	0x00002590
        /*0444*/ 	.word	0x000000ff
        /*0448*/ 	.word	0x00000000
        /*044c*/ 	.short	0x010a
        /*044e*/ 	.byte	0x05
	.zero		1


	//   ....[54]....
        /*0450*/ 	.word	0x00002620
        /*0454*/ 	.word	0x000000ff
        /*0458*/ 	.word	0x00000000
        /*045c*/ 	.short	0x010a
        /*045e*/ 	.byte	0x05
	.zero		1


	//   ....[55]....
        /*0460*/ 	.word	0x000026b0
        /*0464*/ 	.word	0x000000ff
        /*0468*/ 	.word	0x00000000
        /*046c*/ 	.short	0x010a
        /*046e*/ 	.byte	0x05
	.zero		1


	//   ....[56]....
        /*0470*/ 	.word	0x00002750
        /*0474*/ 	.word	0x00000000
        /*0478*/ 	.word	0x00000000
        /*047c*/ 	.short	0x010a
        /*047e*/ 	.byte	0xff
	.zero		1


	//   ....[57]....
        /*0480*/ 	.word	0x00002870
        /*0484*/ 	.word	0x00000000
        /*0488*/ 	.word	0x00000110
        /*048c*/ 	.short	0x010a
        /*048e*/ 	.byte	0xff
	.zero		1


	//   ....[58]....
        /*0490*/ 	.word	0x000028d0
        /*0494*/ 	.word	0x00000004
        /*0498*/ 	.word	0x00000000
        /*049c*/ 	.short	0x0101
        /*049e*/ 	.byte	0xff
	.zero		1


	//   ....[59]....
        /*04a0*/ 	.word	0x000028f0
        /*04a4*/ 	.word	0x000000ff
        /*04a8*/ 	.word	0x000000c0
        /*04ac*/ 	.short	0x010a
        /*04ae*/ 	.byte	0x05
	.zero		1


	//   ....[60]....
        /*04b0*/ 	.word	0x00002a10
        /*04b4*/ 	.word	0x00000000
        /*04b8*/ 	.word	0x000000b0
        /*04bc*/ 	.short	0x010a
        /*04be*/ 	.byte	0xff
	.zero		1


	//   ....[61]....
        /*04c0*/ 	.word	0x00002b20
        /*04c4*/ 	.word	0x00000000
        /*04c8*/ 	.word	0x00000000
        /*04cc*/ 	.short	0x0101
        /*04ce*/ 	.byte	0xff
	.zero		1


	//   ....[62]....
        /*04d0*/ 	.word	0x00002bb0
        /*04d4*/ 	.word	0x000000ff
        /*04d8*/ 	.word	0x000000c0
        /*04dc*/ 	.short	0x0106
        /*04de*/ 	.byte	0x05
	.zero		1


	//   ....[63]....
        /*04e0*/ 	.word	0x00002bd0
        /*04e4*/ 	.word	0x000000ff
        /*04e8*/ 	.word	0x000000c0
        /*04ec*/ 	.short	0x010a
        /*04ee*/ 	.byte	0x05
	.zero		1


	//   ....[64]....
        /*04f0*/ 	.word	0x00002c60
        /*04f4*/ 	.word	0x000000ff
        /*04f8*/ 	.word	0x000000c0
        /*04fc*/ 	.short	0x0106
        /*04fe*/ 	.byte	0x04
	.zero		1


	//   ....[65]....
        /*0500*/ 	.word	0x00002ca0
        /*0504*/ 	.word	0x00000000
        /*0508*/ 	.word	0x000000c0
        /*050c*/ 	.short	0x010a
        /*050e*/ 	.byte	0xff
	.zero		1


	//   ....[66]....
        /*0510*/ 	.word	0x000031e0
        /*0514*/ 	.word	0x00000000
        /*0518*/ 	.word	0x000000b0
        /*051c*/ 	.short	0x010a
        /*051e*/ 	.byte	0xff
	.zero		1


	//   ....[67]....
        /*0520*/ 	.word	0x000032e0
        /*0524*/ 	.word	0x00000003
        /*0528*/ 	.word	0x00000000
        /*052c*/ 	.short	0x0101
        /*052e*/ 	.byte	0xff
	.zero		1


	//   ....[68]....
        /*0530*/ 	.word	0x000032f0
        /*0534*/ 	.word	0x000000ff
        /*0538*/ 	.word	0x00000000
        /*053c*/ 	.short	0x010a
        /*053e*/ 	.byte	0x06
	.zero		1


	//   ....[69]....
        /*0540*/ 	.word	0x00003370
        /*0544*/ 	.word	0x000000ff
        /*0548*/ 	.word	0x000000f0
        /*054c*/ 	.short	0x010a
        /*054e*/ 	.byte	0x07
	.zero		1


	//   ....[70]....
        /*0550*/ 	.word	0x00003450
        /*0554*/ 	.word	0x000000ff
        /*0558*/ 	.word	0x00000000
        /*055c*/ 	.short	0x010a
        /*055e*/ 	.byte	0x06
	.zero		1


	//   ....[71]....
        /*0560*/ 	.word	0x00003580
        /*0564*/ 	.word	0x000000ff
        /*0568*/ 	.word	0x00000000
        /*056c*/ 	.short	0x010a
        /*056e*/ 	.byte	0x1a
	.zero		1


	//   ....[72]....
        /*0570*/ 	.word	0x00003820
        /*0574*/ 	.word	0x000000ff
        /*0578*/ 	.word	0x00000000
        /*057c*/ 	.short	0x010a
        /*057e*/ 	.byte	0x06
	.zero		1


	//   ....[73]....
        /*0580*/ 	.word	0x000038b0
        /*0584*/ 	.word	0x000000ff
        /*0588*/ 	.word	0x00000000
        /*058c*/ 	.short	0x010a
        /*058e*/ 	.byte	0x06
	.zero		1


	//   ....[74]....
        /*0590*/ 	.word	0x00003940
        /*0594*/ 	.word	0x000000ff
        /*0598*/ 	.word	0x00000000
        /*059c*/ 	.short	0x010a
        /*059e*/ 	.byte	0x06
	.zero		1


	//   ....[75]....
        /*05a0*/ 	.word	0x000039d0
        /*05a4*/ 	.word	0x000000ff
        /*05a8*/ 	.word	0x00000000
        /*05ac*/ 	.short	0x010a
        /*05ae*/ 	.byte	0x07
	.zero		1


	//   ....[76]....
        /*05b0*/ 	.word	0x00003e30
        /*05b4*/ 	.word	0x00000000
        /*05b8*/ 	.word	0x000000b0
        /*05bc*/ 	.short	0x010a
        /*05be*/ 	.byte	0xff
	.zero		1


	//   ....[77]....
        /*05c0*/ 	.word	0x00003ef0
        /*05c4*/ 	.word	0x00000000
        /*05c8*/ 	.word	0x00000000
        /*05cc*/ 	.short	0x0101
        /*05ce*/ 	.byte	0xff
	.zero		1


	//   ....[78]....
        /*05d0*/ 	.word	0x00004210
        /*05d4*/ 	.word	0x000000ff
        /*05d8*/ 	.word	0x000000a8
        /*05dc*/ 	.short	0x010a
        /*05de*/ 	.byte	0x07
	.zero		1


	//   ....[79]....
        /*05e0*/ 	.word	0x00004400
        /*05e4*/ 	.word	0x000000ff
        /*05e8*/ 	.word	0x00000090
        /*05ec*/ 	.short	0x010a
        /*05ee*/ 	.byte	0x07
	.zero		1


	//   ....[80]....
        /*05f0*/ 	.word	0x000045d0
        /*05f4*/ 	.word	0x000000ff
        /*05f8*/ 	.word	0x00000080
        /*05fc*/ 	.short	0x010b
        /*05fe*/ 	.byte	0x07
	.zero		1


	//   ....[81]....
        /*0600*/ 	.word	0x00004640
        /*0604*/ 	.word	0x000000ff
        /*0608*/ 	.word	0x00000000
        /*060c*/ 	.short	0x0101
        /*060e*/ 	.byte	0x08
	.zero		1


	//   ....[82]....
        /*0610*/ 	.word	0x00004670
        /*0614*/ 	.word	0x000000ff
        /*0618*/ 	.word	0x00000098
        /*061c*/ 	.short	0x010a
        /*061e*/ 	.byte	0x07
	.zero		1


	//   ....[83]....
        /*0620*/ 	.word	0x00004880
        /*0624*/ 	.word	0x000000ff
        /*0628*/ 	.word	0x00000088
        /*062c*/ 	.short	0x010b
        /*062e*/ 	.byte	0x07
	.zero		1


	//   ....[84]....
        /*0630*/ 	.word	0x000048a0
        /*0634*/ 	.word	0x000000ff
        /*0638*/ 	.word	0x00000000
        /*063c*/ 	.short	0x0101
        /*063e*/ 	.byte	0x0d
	.zero		1


	//   ....[85]....
        /*0640*/ 	.word	0x000048d0
        /*0644*/ 	.word	0x000000ff
        /*0648*/ 	.word	0x00000090
        /*064c*/ 	.short	0x010a
        /*064e*/ 	.byte	0x07
	.zero		1


	//   ....[86]....
        /*0650*/ 	.word	0x00004910
        /*0654*/ 	.word	0x00000000
        /*0658*/ 	.word	0x00000098
        /*065c*/ 	.short	0x010a
        /*065e*/ 	.byte	0xff
	.zero		1


	//   ....[87]....
        /*0660*/ 	.word	0x00004c60
        /*0664*/ 	.word	0x00000000
        /*0668*/ 	.word	0x000000b0
        /*066c*/ 	.short	0x010a
        /*066e*/ 	.byte	0xff
	.zero		1


	//   ....[88]....
        /*0670*/ 	.word	0x00004d70
        /*0674*/ 	.word	0x00000000
        /*0678*/ 	.word	0x00000000
        /*067c*/ 	.short	0x0101
        /*067e*/ 	.byte	0xff
	.zero		1


	//   ....[89]....
        /*0680*/ 	.word	0x000057c0
        /*0684*/ 	.word	0x00000000
        /*0688*/ 	.word	0x00000080
        /*068c*/ 	.short	0x010a
        /*068e*/ 	.byte	0xff
	.zero		1


	//   ....[90]....
        /*0690*/ 	.word	0x00005830
        /*0694*/ 	.word	0x0000006c
        /*0698*/ 	.word	0x000000d0
        /*069c*/ 	.short	0x010a
        /*069e*/ 	.byte	0xff
	.zero		1


	//   ....[91]....
        /*06a0*/ 	.word	0x00005910
        /*06a4*/ 	.word	0x00000000
        /*06a8*/ 	.word	0x00000080
        /*06ac*/ 	.short	0x010a
        /*06ae*/ 	.byte	0xff
	.zero		1


	//   ....[92]....
        /*06b0*/ 	.word	0x00005a30
        /*06b4*/ 	.word	0x00000000
        /*06b8*/ 	.word	0x00000000
        /*06bc*/ 	.short	0x0101
        /*06be*/ 	.byte	0xff
	.zero		1


	//   ....[93]....
        /*06c0*/ 	.word	0x00005ab0
        /*06c4*/ 	.word	0x0000006c
        /*06c8*/ 	.word	0x000000d0
        /*06cc*/ 	.short	0x010a
        /*06ce*/ 	.byte	0xff
	.zero		1


	//   ....[94]....
        /*06d0*/ 	.word	0x00006620
        /*06d4*/ 	.word	0x0000004b
        /*06d8*/ 	.word	0x00000080
        /*06dc*/ 	.short	0x010a
        /*06de*/ 	.byte	0xff
	.zero		1


	//   ....[95]....
        /*06e0*/ 	.word	0x000066d0
        /*06e4*/ 	.word	0x0000004b
        /*06e8*/ 	.word	0x00000080
        /*06ec*/ 	.short	0x010a
        /*06ee*/ 	.byte	0xff
	.zero		1


	//   ....[96]....
        /*06f0*/ 	.word	0x000067f0
        /*06f4*/ 	.word	0x00000000
        /*06f8*/ 	.word	0x00000000
        /*06fc*/ 	.short	0x0101
        /*06fe*/ 	.byte	0xff
	.zero		1


	//   ....[97]....
        /*0700*/ 	.word	0x00006ba0
        /*0704*/ 	.word	0x000000ff
        /*0708*/ 	.word	0x00000000
        /*070c*/ 	.short	0x0101
        /*070e*/ 	.byte	0x05
	.zero		1


	//   ....[98]....
        /*0710*/ 	.word	0x000074e0
        /*0714*/ 	.word	0x00000003
        /*0718*/ 	.word	0x00000120
        /*071c*/ 	.short	0x010a
        /*071e*/ 	.byte	0xff
	.zero		1


	//   ....[99]....
        /*0720*/ 	.word	0x00007540
        /*0724*/ 	.word	0x00000002
        /*0728*/ 	.word	0x00000040
        /*072c*/ 	.short	0x010a
        /*072e*/ 	.byte	0xff
	.zero		1


	//   ....[100]....
        /*0730*/ 	.word	0x000075a0
        /*0734*/ 	.word	0x00000002
        /*0738*/ 	.word	0x00000040
        /*073c*/ 	.short	0x010a
        /*073e*/ 	.byte	0xff
	.zero		1


	//   ....[101]....
        /*0740*/ 	.word	0x000075f0
        /*0744*/ 	.word	0x00000002
        /*0748*/ 	.word	0x000000b0
        /*074c*/ 	.short	0x010a
        /*074e*/ 	.byte	0xff
	.zero		1


	//   ....[102]....
        /*0750*/ 	.word	0x00007650
        /*0754*/ 	.word	0x00000000
        /*0758*/ 	.word	0x00000000
        /*075c*/ 	.short	0x010a
        /*075e*/ 	.byte	0xff
	.zero		1


	//   ....[103]....
        /*0760*/ 	.word	0x000076b0
        /*0764*/ 	.word	0x00000000
        /*0768*/ 	.word	0x00000000
        /*076c*/ 	.short	0x010a
        /*076e*/ 	.byte	0xff
	.zero		1


	//   ....[104]....
        /*0770*/ 	.word	0x00007710
        /*0774*/ 	.word	0x00000000
        /*0778*/ 	.word	0x00000000
        /*077c*/ 	.short	0x010a
        /*077e*/ 	.byte	0xff
	.zero		1


	//   ....[105]....
        /*0780*/ 	.word	0x00007770
        /*0784*/ 	.word	0x00000000
        /*0788*/ 	.word	0x00000000
        /*078c*/ 	.short	0x010a
        /*078e*/ 	.byte	0xff
	.zero		1


	//   ....[106]....
        /*0790*/ 	.word	0x000077d0
        /*0794*/ 	.word	0x00000000
        /*0798*/ 	.word	0x00000000
        /*079c*/ 	.short	0x010a
        /*079e*/ 	.byte	0xff
	.zero		1


	//   ....[107]....
        /*07a0*/ 	.word	0x00007830
        /*07a4*/ 	.word	0x00000000
        /*07a8*/ 	.word	0x00000000
        /*07ac*/ 	.short	0x010a
        /*07ae*/ 	.byte	0xff
	.zero		1


	//   ....[108]....
        /*07b0*/ 	.word	0x00007890
        /*07b4*/ 	.word	0x00000000
        /*07b8*/ 	.word	0x00000000
        /*07bc*/ 	.short	0x010a
        /*07be*/ 	.byte	0xff
	.zero		1


	//   ....[109]....
        /*07c0*/ 	.word	0x000078e0
        /*07c4*/ 	.word	0x00000000
        /*07c8*/ 	.word	0x00000110
        /*07cc*/ 	.short	0x010a
        /*07ce*/ 	.byte	0xff
	.zero		1


	//   ....[110]....
        /*07d0*/ 	.word	0x00007940
        /*07d4*/ 	.word	0x00000000
        /*07d8*/ 	.word	0x000000c0
        /*07dc*/ 	.short	0x010a
        /*07de*/ 	.byte	0xff
	.zero		1


	//   ....[111]....
        /*07e0*/ 	.word	0x00007990
        /*07e4*/ 	.word	0x00000000
        /*07e8*/ 	.word	0x000000b0
        /*07ec*/ 	.short	0x010a
        /*07ee*/ 	.byte	0xff
	.zero		1


	//   ....[112]....
        /*07f0*/ 	.word	0x000079f0
        /*07f4*/ 	.word	0x00000000
        /*07f8*/ 	.word	0x000000c0
        /*07fc*/ 	.short	0x010a
        /*07fe*/ 	.byte	0xff
	.zero		1


	//   ....[113]....
        /*0800*/ 	.word	0x00007a40
        /*0804*/ 	.word	0x00000000
        /*0808*/ 	.word	0x000000b0
        /*080c*/ 	.short	0x010a
        /*080e*/ 	.byte	0xff
	.zero		1


	//   ....[114]....
        /*0810*/ 	.word	0x00007aa0
        /*0814*/ 	.word	0x00000003
        /*0818*/ 	.word	0x000000f0
        /*081c*/ 	.short	0x010a
        /*081e*/ 	.byte	0xff
	.zero		1


	//   ....[115]....
        /*0820*/ 	.word	0x00007b00
        /*0824*/ 	.word	0x00000000
        /*0828*/ 	.word	0x00000000
        /*082c*/ 	.short	0x010a
        /*082e*/ 	.byte	0xff
	.zero		1


	//   ....[116]....
        /*0830*/ 	.word	0x00007b60
        /*0834*/ 	.word	0x00000000
        /*0838*/ 	.word	0x00000000
        /*083c*/ 	.short	0x010a
        /*083e*/ 	.byte	0xff
	.zero		1


	//   ....[117]....
        /*0840*/ 	.word	0x00007bc0
        /*0844*/ 	.word	0x00000000
        /*0848*/ 	.word	0x00000000
        /*084c*/ 	.short	0x010a
        /*084e*/ 	.byte	0xff
	.zero		1


	//   ....[118]....
        /*0850*/ 	.word	0x00007c20
        /*0854*/ 	.word	0x00000000
        /*0858*/ 	.word	0x00000000
        /*085c*/ 	.short	0x010a
        /*085e*/ 	.byte	0xff
	.zero		1


	//   ....[119]....
        /*0860*/ 	.word	0x00007c80
        /*0864*/ 	.word	0x00000000
        /*0868*/ 	.word	0x00000000
        /*086c*/ 	.short	0x010a
        /*086e*/ 	.byte	0xff
	.zero		1


	//   ....[120]....
        /*0870*/ 	.word	0x00007cd0
        /*0874*/ 	.word	0x00000000
        /*0878*/ 	.word	0x000000b0
        /*087c*/ 	.short	0x010a
        /*087e*/ 	.byte	0xff
	.zero		1


	//   ....[121]....
        /*0880*/ 	.word	0x00007d30
        /*0884*/ 	.word	0x00000000
        /*0888*/ 	.word	0x000000a8
        /*088c*/ 	.short	0x010a
        /*088e*/ 	.byte	0xff
	.zero		1


	//   ....[122]....
        /*0890*/ 	.word	0x00007d90
        /*0894*/ 	.word	0x00000003
        /*0898*/ 	.word	0x00000090
        /*089c*/ 	.short	0x010a
        /*089e*/ 	.byte	0xff
	.zero		1


	//   ....[123]....
        /*08a0*/ 	.word	0x00007df0
        /*08a4*/ 	.word	0x00000003
        /*08a8*/ 	.word	0x00000098
        /*08ac*/ 	.short	0x010a
        /*08ae*/ 	.byte	0xff
	.zero		1


	//   ....[124]....
        /*08b0*/ 	.word	0x00007e50
        /*08b4*/ 	.word	0x00000000
        /*08b8*/ 	.word	0x00000090
        /*08bc*/ 	.short	0x010a
        /*08be*/ 	.byte	0xff
	.zero		1


	//   ....[125]....
        /*08c0*/ 	.word	0x00007ea0
        /*08c4*/ 	.word	0x00000000
        /*08c8*/ 	.word	0x000000b0
        /*08cc*/ 	.short	0x010a
        /*08ce*/ 	.byte	0xff
	.zero		1


	//   ....[126]....
        /*08d0*/ 	.word	0x00007ef0
        /*08d4*/ 	.word	0x00000000
        /*08d8*/ 	.word	0x00000080
        /*08dc*/ 	.short	0x010a
        /*08de*/ 	.byte	0xff
	.zero		1


	//   ....[127]....
        /*08e0*/ 	.word	0x00007f40
        /*08e4*/ 	.word	0x0000006c
        /*08e8*/ 	.word	0x000000d0
        /*08ec*/ 	.short	0x010a
        /*08ee*/ 	.byte	0xff
	.zero		1


	//   ....[128]....
        /*08f0*/ 	.word	0x00007f90
        /*08f4*/ 	.word	0x0000004b
        /*08f8*/ 	.word	0x00000080
        /*08fc*/ 	.short	0x010a
        /*08fe*/ 	.byte	0xff
	.zero		1


	//----- nvinfo : EIATTR_NUM_MBARRIERS
	.align		4
.L_47:
        /*0900*/ 	.byte	0x03, 0x38
        /*0902*/ 	.short	0x0026


	//----- nvinfo : EIATTR_EXIT_INSTR_OFFSETS
	.align		4
        /*0904*/ 	.byte	0x04, 0x1c
        /*0906*/ 	.short	(.L_49 - .L_48)


	//   ....[0]....
.L_48:
        /*0908*/ 	.word	0x00002780


	//   ....[1]....
        /*090c*/ 	.word	0x00002c70


	//   ....[2]....
        /*0910*/ 	.word	0x00002cd0


	//   ....[3]....
        /*0914*/ 	.word	0x00003c30


	//   ....[4]....
        /*0918*/ 	.word	0x00004940


	//   ....[5]....
        /*091c*/ 	.word	0x00004980


	//   ....[6]....
        /*0920*/ 	.word	0x000074d0


	//----- nvinfo : EIATTR_MAX_THREADS
	.align		4
.L_49:
        /*0924*/ 	.byte	0x04, 0x05
        /*0926*/ 	.short	(.L_51 - .L_50)
.L_50:
        /*0928*/ 	.word	0x00000100
        /*092c*/ 	.word	0x00000001
        /*0930*/ 	.word	0x00000001


	//----- nvinfo : EIATTR_CRS_STACK_SIZE
	.align		4
.L_51:
        /*0934*/ 	.byte	0x04, 0x1e
        /*0936*/ 	.short	(.L_53 - .L_52)
.L_52:
        /*0938*/ 	.word	0x00000000


	//----- nvinfo : EIATTR_CBANK_PARAM_SIZE
	.align		4
.L_53:
        /*093c*/ 	.byte	0x03, 0x19
        /*093e*/ 	.short	0x0800


	//----- nvinfo : EIATTR_PARAM_CBANK
	.align		4
        /*0940*/ 	.byte	0x04, 0x0a
        /*0942*/ 	.short	(.L_55 - .L_54)
	.align		4
.L_54:
        /*0944*/ 	.word	index@(.nv.constant0._ZN7cutlass13device_kernelINS_4gemm6kernel13GemmUniversalIN4cute5tupleIJiiiiEEENS1_10collective13CollectiveMmaINS1_35MainloopSm100TmaUmmaWarpSpecializedILi8ELi2ELi4ENS5_IJNS4_1CILi1EEESB_SB_EEEEENS5_IJNSA_ILi64EEENSA_ILi128EEESF_EEEaNS5_IJlSB_lEEEaSH_NS4_8TiledMMAINS4_8MMA_AtomIJNS4_15SM100_MMA_S8_SSIaaiLi64ELi128ELNS4_4UMMA5MajorE0ELSM_0ELNSL_8SaturateE0EEEEEENS4_6LayoutISC_NS5_IJNSA_ILi0EEESR_SR_EEEEENS5_IJNS4_10UnderscoreESU_SU_EEEEENS4_13SM90_TMA_LOADENS4_14ComposedLayoutINS4_7SwizzleILi3ELi4ELi3EEENS4_18smem_ptr_flag_bitsILi8EEENSQ_INS5_IJNSA_ILi8EEESF_EEENS5_IJSF_SB_EEEEEEEvNS4_8identityESX_S17_vS18_EENS_8epilogue10collective18CollectiveEpilogueINS1A_23Sm100TmaWarpSpecializedILi2ELi2ELi32ELb0ELb0EEEJSG_NS5_IJNSQ_ISE_SB_EES1F_EEEaSH_aSH_NS1A_6fusion15FusionCallbacksIS1E_NS1H_17LinearCombinationIaiaiLNS_15FloatRoundStyleE2EEESG_S1G_JEEENS4_5SM1004TMEM4LOAD26SM100_TMEM_LOAD_16dp32b32xESX_NSY_INSZ_ILi2ELi4ELi3EEES12_NSQ_INS5_IJS13_SE_EEENS5_IJSE_SB_EEEEEEENS4_39AutoVectorizingCopyWithAssumedAlignmentILi128EEENS4_14SM90_TMA_STOREES1V_S1X_S1X_EEEvvEEEEvNT_6ParamsE)
        /*0948*/ 	.short	0x0380
        /*094a*/ 	.short	0x0800


	//----- nvinfo : EIATTR_SW_WAR
	.align		4
.L_55:
        /*094c*/ 	.byte	0x04, 0x36
        /*094e*/ 	.short	(.L_57 - .L_56)
.L_56:
        /*0950*/ 	.word	0x00000008
.L_57:


//--------------------- .nv.callgraph             --------------------------
	.section	.nv.callgraph,"",@"SHT_CUDA_CALLGRAPH"
	.align	4
	.sectionentsize	8
	.align		4
        /*0000*/ 	.word	0x00000000
	.align		4
        /*0004*/ 	.word	0xffffffff
	.align		4
        /*0008*/ 	.word	index@(_ZN7cutlass13device_kernelINS_4gemm6kernel13GemmUniversalIN4cute5tupleIJiiiiEEENS1_10collective13CollectiveMmaINS1_35MainloopSm100TmaUmmaWarpSpecializedILi8ELi2ELi4ENS5_IJNS4_1CILi1EEESB_SB_EEEEENS5_IJNSA_ILi64EEENSA_ILi128EEESF_EEEaNS5_IJlSB_lEEEaSH_NS4_8TiledMMAINS4_8MMA_AtomIJNS4_15SM100_MMA_S8_SSIaaiLi64ELi128ELNS4_4UMMA5MajorE0ELSM_0ELNSL_8SaturateE0EEEEEENS4_6LayoutISC_NS5_IJNSA_ILi0EEESR_SR_EEEEENS5_IJNS4_10UnderscoreESU_SU_EEEEENS4_13SM90_TMA_LOADENS4_14ComposedLayoutINS4_7SwizzleILi3ELi4ELi3EEENS4_18smem_ptr_flag_bitsILi8EEENSQ_INS5_IJNSA_ILi8EEESF_EEENS5_IJSF_SB_EEEEEEEvNS4_8identityESX_S17_vS18_EENS_8epilogue10collective18CollectiveEpilogueINS1A_23Sm100TmaWarpSpecializedILi2ELi2ELi32ELb0ELb0EEEJSG_NS5_IJNSQ_ISE_SB_EES1F_EEEaSH_aSH_NS1A_6fusion15FusionCallbacksIS1E_NS1H_17LinearCombinationIaiaiLNS_15FloatRoundStyleE2EEESG_S1G_JEEENS4_5SM1004TMEM4LOAD26SM100_TMEM_LOAD_16dp32b32xESX_NSY_INSZ_ILi2ELi4ELi3EEES12_NSQ_INS5_IJS13_SE_EEENS5_IJSE_SB_EEEEEEENS4_39AutoVectorizingCopyWithAssumedAlignmentILi128EEENS4_14SM90_TMA_STOREES1V_S1X_S1X_EEEvvEEEEvNT_6ParamsE)
	.align		4
        /*000c*/ 	.word	index@(__assertfail)
	.align		4
        /*0010*/ 	.word	0x00000000
	.align		4
        /*0014*/ 	.word	0xfffffffe
	.align		4
        /*0018*/ 	.word	0x00000000
	.align		4
        /*001c*/ 	.word	0xfffffffd
	.align		4
        /*0020*/ 	.word	0x00000000
	.align		4
        /*0024*/ 	.word	0xfffffffc


//--------------------- .nv.constant4             --------------------------
	.section	.nv.constant4,"a",@progbits
	.align	8
	.align		8
.nv.constant4:
        /*0000*/ 	.dword	__assertfail
	.align		8
        /*0008*/ 	.dword	__unnamed_1
	.align		8
        /*0010*/ 	.dword	__unnamed_2
	.align		8
        /*0018*/ 	.dword	_ZN39_INTERNAL_a322d621_4_k_cu_60d01769_92554cuda3std3__45__cpo5beginE
	.align		8
        /*0020*/ 	.dword	_ZN39_INTERNAL_a322d621_4_k_cu_60d01769_92554cuda3std3__45__cpo3endE
	.align		8
        /*0028*/ 	.dword	_ZN39_INTERNAL_a322d621_4_k_cu_60d01769_92554cuda3std3__45__cpo6cbeginE
	.align		8
        /*0030*/ 	.dword	_ZN39_INTERNAL_a322d621_4_k_cu_60d01769_92554cuda3std3__45__cpo4cendE
	.align		8
        /*0038*/ 	.dword	_ZN39_INTERNAL_a322d621_4_k_cu_60d01769_92554cuda3std3__441_GLOBAL__N__a322d621_4_k_cu_60d01769_92556ignoreE
	.align		8
        /*0040*/ 	.dword	_ZN39_INTERNAL_a322d621_4_k_cu_60d01769_92554cuda3std3__419piecewise_constructE
	.align		8
        /*0048*/ 	.dword	_ZN39_INTERNAL_a322d621_4_k_cu_60d01769_92554cuda3std3__48in_placeE
	.align		8
        /*0050*/ 	.dword	_ZN39_INTERNAL_a322d621_4_k_cu_60d01769_92554cuda3std6ranges3__45__cpo4swapE
	.align		8
        /*0058*/ 	.dword	_ZN39_INTERNAL_a322d621_4_k_cu_60d01769_92554cuda3std6ranges3__45__cpo9iter_moveE
	.align		8
        /*0060*/ 	.dword	_ZN39_INTERNAL_a322d621_4_k_cu_60d01769_92554cute7productE
	.align		8
        /*0068*/ 	.dword	_ZN39_INTERNAL_a322d621_4_k_cu_60d01769_92554cute1_E
	.align		8
        /*0070*/ 	.dword	$str$25
	.align		8
        /*0078*/ 	.dword	$str$26
	.align		8
        /*0080*/ 	.dword	$str$27
	.align		8
        /*0088*/ 	.dword	$str$28


//--------------------- .text._ZN7cutlass13device_kernelINS_4gemm6kernel13GemmUniversalIN4cute5tupleIJiiiiEEENS1_10collective13CollectiveMmaINS1_35MainloopSm100TmaUmmaWarpSpecializedILi8ELi2ELi4ENS5_IJNS4_1CILi1EEESB_SB_EEEEENS5_IJNSA_ILi64EEENSA_ILi128EEESF_EEEaNS5_IJlSB_lEEEaSH_NS4_8TiledMMAINS4_8MMA_AtomIJNS4_15SM100_MMA_S8_SSIaaiLi64ELi128ELNS4_4UMMA5MajorE0ELSM_0ELNSL_8SaturateE0EEEEEENS4_6LayoutISC_NS5_IJNSA_ILi0EEESR_SR_EEEEENS5_IJNS4_10UnderscoreESU_SU_EEEEENS4_13SM90_TMA_LOADENS4_14ComposedLayoutINS4_7SwizzleILi3ELi4ELi3EEENS4_18smem_ptr_flag_bitsILi8EEENSQ_INS5_IJNSA_ILi8EEESF_EEENS5_IJSF_SB_EEEEEEEvNS4_8identityESX_S17_vS18_EENS_8epilogue10collective18CollectiveEpilogueINS1A_23Sm100TmaWarpSpecializedILi2ELi2ELi32ELb0ELb0EEEJSG_NS5_IJNSQ_ISE_SB_EES1F_EEEaSH_aSH_NS1A_6fusion15FusionCallbacksIS1E_NS1H_17LinearCombinationIaiaiLNS_15FloatRoundStyleE2EEESG_S1G_JEEENS4_5SM1004TMEM4LOAD26SM100_TMEM_LOAD_16dp32b32xESX_NSY_INSZ_ILi2ELi4ELi3EEES12_NSQ_INS5_IJS13_SE_EEENS5_IJSE_SB_EEEEEEENS4_39AutoVectorizingCopyWithAssumedAlignmentILi128EEENS4_14SM90_TMA_STOREES1V_S1X_S1X_EEEvvEEEEvNT_6ParamsE --------------------------
	.section	.text._ZN7cutlass13device_kernelINS_4gemm6kernel13GemmUniversalIN4cute5tupleIJiiiiEEENS1_10collective13CollectiveMmaINS1_35MainloopSm100TmaUmmaWarpSpecializedILi8ELi2ELi4ENS5_IJNS4_1CILi1EEESB_SB_EEEEENS5_IJNSA_ILi64EEENSA_ILi128EEESF_EEEaNS5_IJlSB_lEEEaSH_NS4_8TiledMMAINS4_8MMA_AtomIJNS4_15SM100_MMA_S8_SSIaaiLi64ELi128ELNS4_4UMMA5MajorE0ELSM_0ELNSL_8SaturateE0EEEEEENS4_6LayoutISC_NS5_IJNSA_ILi0EEESR_SR_EEEEENS5_IJNS4_10UnderscoreESU_SU_EEEEENS4_13SM90_TMA_LOADENS4_14ComposedLayoutINS4_7SwizzleILi3ELi4ELi3EEENS4_18smem_ptr_flag_bitsILi8EEENSQ_INS5_IJNSA_ILi8EEESF_EEENS5_IJSF_SB_EEEEEEEvNS4_8identityESX_S17_vS18_EENS_8epilogue10collective18CollectiveEpilogueINS1A_23Sm100TmaWarpSpecializedILi2ELi2ELi32ELb0ELb0EEEJSG_NS5_IJNSQ_ISE_SB_EES1F_EEEaSH_aSH_NS1A_6fusion15FusionCallbacksIS1E_NS1H_17LinearCombinationIaiaiLNS_15FloatRoundStyleE2EEESG_S1G_JEEENS4_5SM1004TMEM4LOAD26SM100_TMEM_LOAD_16dp32b32xESX_NSY_INSZ_ILi2ELi4ELi3EEES12_NSQ_INS5_IJS13_SE_EEENS5_IJSE_SB_EEEEEEENS4_39AutoVectorizingCopyWithAssumedAlignmentILi128EEENS4_14SM90_TMA_STOREES1V_S1X_S1X_EEEvvEEEEvNT_6ParamsE,"ax",@progbits
	.align	128
.text._ZN7cutlass13device_kernelINS_4gemm6kernel13GemmUniversalIN4cute5tupleIJiiiiEEENS1_10collective13CollectiveMmaINS1_35MainloopSm100TmaUmmaWarpSpecializedILi8ELi2ELi4ENS5_IJNS4_1CILi1EEESB_SB_EEEEENS5_IJNSA_ILi64EEENSA_ILi128EEESF_EEEaNS5_IJlSB_lEEEaSH_NS4_8TiledMMAINS4_8MMA_AtomIJNS4_15SM100_MMA_S8_SSIaaiLi64ELi128ELNS4_4UMMA5MajorE0ELSM_0ELNSL_8SaturateE0EEEEEENS4_6LayoutISC_NS5_IJNSA_ILi0EEESR_SR_EEEEENS5_IJNS4_10UnderscoreESU_SU_EEEEENS4_13SM90_TMA_LOADENS4_14ComposedLayoutINS4_7SwizzleILi3ELi4ELi3EEENS4_18smem_ptr_flag_bitsILi8EEENSQ_INS5_IJNSA_ILi8EEESF_EEENS5_IJSF_SB_EEEEEEEvNS4_8identityESX_S17_vS18_EENS_8epilogue10collective18CollectiveEpilogueINS1A_23Sm100TmaWarpSpecializedILi2ELi2ELi32ELb0ELb0EEEJSG_NS5_IJNSQ_ISE_SB_EES1F_EEEaSH_aSH_NS1A_6fusion15FusionCallbacksIS1E_NS1H_17LinearCombinationIaiaiLNS_15FloatRoundStyleE2EEESG_S1G_JEEENS4_5SM1004TMEM4LOAD26SM100_TMEM_LOAD_16dp32b32xESX_NSY_INSZ_ILi2ELi4ELi3EEES12_NSQ_INS5_IJS13_SE_EEENS5_IJSE_SB_EEEEEEENS4_39AutoVectorizingCopyWithAssumedAlignmentILi128EEENS4_14SM90_TMA_STOREES1V_S1X_S1X_EEEvvEEEEvNT_6ParamsE:
        .type           _ZN7cutlass13device_kernelINS_4gemm6kernel13GemmUniversalIN4cute5tupleIJiiiiEEENS1_10collective13CollectiveMmaINS1_35MainloopSm100TmaUmmaWarpSpecializedILi8ELi2ELi4ENS5_IJNS4_1CILi1EEESB_SB_EEEEENS5_IJNSA_ILi64EEENSA_ILi128EEESF_EEEaNS5_IJlSB_lEEEaSH_NS4_8TiledMMAINS4_8MMA_AtomIJNS4_15SM100_MMA_S8_SSIaaiLi64ELi128ELNS4_4UMMA5MajorE0ELSM_0ELNSL_8SaturateE0EEEEEENS4_6LayoutISC_NS5_IJNSA_ILi0EEESR_SR_EEEEENS5_IJNS4_10UnderscoreESU_SU_EEEEENS4_13SM90_TMA_LOADENS4_14ComposedLayoutINS4_7SwizzleILi3ELi4ELi3EEENS4_18smem_ptr_flag_bitsILi8EEENSQ_INS5_IJNSA_ILi8EEESF_EEENS5_IJSF_SB_EEEEEEEvNS4_8identityESX_S17_vS18_EENS_8epilogue10collective18CollectiveEpilogueINS1A_23Sm100TmaWarpSpecializedILi2ELi2ELi32ELb0ELb0EEEJSG_NS5_IJNSQ_ISE_SB_EES1F_EEEaSH_aSH_NS1A_6fusion15FusionCallbacksIS1E_NS1H_17LinearCombinationIaiaiLNS_15FloatRoundStyleE2EEESG_S1G_JEEENS4_5SM1004TMEM4LOAD26SM100_TMEM_LOAD_16dp32b32xESX_NSY_INSZ_ILi2ELi4ELi3EEES12_NSQ_INS5_IJS13_SE_EEENS5_IJSE_SB_EEEEEEENS4_39AutoVectorizingCopyWithAssumedAlignmentILi128EEENS4_14SM90_TMA_STOREES1V_S1X_S1X_EEEvvEEEEvNT_6ParamsE,@function
        .size           _ZN7cutlass13device_kernelINS_4gemm6kernel13GemmUniversalIN4cute5tupleIJiiiiEEENS1_10collective13CollectiveMmaINS1_35MainloopSm100TmaUmmaWarpSpecializedILi8ELi2ELi4ENS5_IJNS4_1CILi1EEESB_SB_EEEEENS5_IJNSA_ILi64EEENSA_ILi128EEESF_EEEaNS5_IJlSB_lEEEaSH_NS4_8TiledMMAINS4_8MMA_AtomIJNS4_15SM100_MMA_S8_SSIaaiLi64ELi128ELNS4_4UMMA5MajorE0ELSM_0ELNSL_8SaturateE0EEEEEENS4_6LayoutISC_NS5_IJNSA_ILi0EEESR_SR_EEEEENS5_IJNS4_10UnderscoreESU_SU_EEEEENS4_13SM90_TMA_LOADENS4_14ComposedLayoutINS4_7SwizzleILi3ELi4ELi3EEENS4_18smem_ptr_flag_bitsILi8EEENSQ_INS5_IJNSA_ILi8EEESF_EEENS5_IJSF_SB_EEEEEEEvNS4_8identityESX_S17_vS18_EENS_8epilogue10collective18CollectiveEpilogueINS1A_23Sm100TmaWarpSpecializedILi2ELi2ELi32ELb0ELb0EEEJSG_NS5_IJNSQ_ISE_SB_EES1F_EEEaSH_aSH_NS1A_6fusion15FusionCallbacksIS1E_NS1H_17LinearCombinationIaiaiLNS_15FloatRoundStyleE2EEESG_S1G_JEEENS4_5SM1004TMEM4LOAD26SM100_TMEM_LOAD_16dp32b32xESX_NSY_INSZ_ILi2ELi4ELi3EEES12_NSQ_INS5_IJS13_SE_EEENS5_IJSE_SB_EEEEEEENS4_39AutoVectorizingCopyWithAssumedAlignmentILi128EEENS4_14SM90_TMA_STOREES1V_S1X_S1X_EEEvvEEEEvNT_6ParamsE,(.L_x_154 - _ZN7cutlass13device_kernelINS_4gemm6kernel13GemmUniversalIN4cute5tupleIJiiiiEEENS1_10collective13CollectiveMmaINS1_35MainloopSm100TmaUmmaWarpSpecializedILi8ELi2ELi4ENS5_IJNS4_1CILi1EEESB_SB_EEEEENS5_IJNSA_ILi64EEENSA_ILi128EEESF_EEEaNS5_IJlSB_lEEEaSH_NS4_8TiledMMAINS4_8MMA_AtomIJNS4_15SM100_MMA_S8_SSIaaiLi64ELi128ELNS4_4UMMA5MajorE0ELSM_0ELNSL_8SaturateE0EEEEEENS4_6LayoutISC_NS5_IJNSA_ILi0EEESR_SR_EEEEENS5_IJNS4_10UnderscoreESU_SU_EEEEENS4_13SM90_TMA_LOADENS4_14ComposedLayoutINS4_7SwizzleILi3ELi4ELi3EEENS4_18smem_ptr_flag_bitsILi8EEENSQ_INS5_IJNSA_ILi8EEESF_EEENS5_IJSF_SB_EEEEEEEvNS4_8identityESX_S17_vS18_EENS_8epilogue10collective18CollectiveEpilogueINS1A_23Sm100TmaWarpSpecializedILi2ELi2ELi32ELb0ELb0EEEJSG_NS5_IJNSQ_ISE_SB_EES1F_EEEaSH_aSH_NS1A_6fusion15FusionCallbacksIS1E_NS1H_17LinearCombinationIaiaiLNS_15FloatRoundStyleE2EEESG_S1G_JEEENS4_5SM1004TMEM4LOAD26SM100_TMEM_LOAD_16dp32b32xESX_NSY_INSZ_ILi2ELi4ELi3EEES12_NSQ_INS5_IJS13_SE_EEENS5_IJSE_SB_EEEEEEENS4_39AutoVectorizingCopyWithAssumedAlignmentILi128EEENS4_14SM90_TMA_STOREES1V_S1X_S1X_EEEvvEEEEvNT_6ParamsE)
        .other          _ZN7cutlass13device_kernelINS_4gemm6kernel13GemmUniversalIN4cute5tupleIJiiiiEEENS1_10collective13CollectiveMmaINS1_35MainloopSm100TmaUmmaWarpSpecializedILi8ELi2ELi4ENS5_IJNS4_1CILi1EEESB_SB_EEEEENS5_IJNSA_ILi64EEENSA_ILi128EEESF_EEEaNS5_IJlSB_lEEEaSH_NS4_8TiledMMAINS4_8MMA_AtomIJNS4_15SM100_MMA_S8_SSIaaiLi64ELi128ELNS4_4UMMA5MajorE0ELSM_0ELNSL_8SaturateE0EEEEEENS4_6LayoutISC_NS5_IJNSA_ILi0EEESR_SR_EEEEENS5_IJNS4_10UnderscoreESU_SU_EEEEENS4_13SM90_TMA_LOADENS4_14ComposedLayoutINS4_7SwizzleILi3ELi4ELi3EEENS4_18smem_ptr_flag_bitsILi8EEENSQ_INS5_IJNSA_ILi8EEESF_EEENS5_IJSF_SB_EEEEEEEvNS4_8identityESX_S17_vS18_EENS_8epilogue10collective18CollectiveEpilogueINS1A_23Sm100TmaWarpSpecializedILi2ELi2ELi32ELb0ELb0EEEJSG_NS5_IJNSQ_ISE_SB_EES1F_EEEaSH_aSH_NS1A_6fusion15FusionCallbacksIS1E_NS1H_17LinearCombinationIaiaiLNS_15FloatRoundStyleE2EEESG_S1G_JEEENS4_5SM1004TMEM4LOAD26SM100_TMEM_LOAD_16dp32b32xESX_NSY_INSZ_ILi2ELi4ELi3EEES12_NSQ_INS5_IJS13_SE_EEENS5_IJSE_SB_EEEEEEENS4_39AutoVectorizingCopyWithAssumedAlignmentILi128EEENS4_14SM90_TMA_STOREES1V_S1X_S1X_EEEvvEEEEvNT_6ParamsE,@"STO_CUDA_ENTRY STV_DEFAULT"
_ZN7cutlass13device_kernelINS_4gemm6kernel13GemmUniversalIN4cute5tupleIJiiiiEEENS1_10collective13CollectiveMmaINS1_35MainloopSm100TmaUmmaWarpSpecializedILi8ELi2ELi4ENS5_IJNS4_1CILi1EEESB_SB_EEEEENS5_IJNSA_ILi64EEENSA_ILi128EEESF_EEEaNS5_IJlSB_lEEEaSH_NS4_8TiledMMAINS4_8MMA_AtomIJNS4_15SM100_MMA_S8_SSIaaiLi64ELi128ELNS4_4UMMA5MajorE0ELSM_0ELNSL_8SaturateE0EEEEEENS4_6LayoutISC_NS5_IJNSA_ILi0EEESR_SR_EEEEENS5_IJNS4_10UnderscoreESU_SU_EEEEENS4_13SM90_TMA_LOADENS4_14ComposedLayoutINS4_7SwizzleILi3ELi4ELi3EEENS4_18smem_ptr_flag_bitsILi8EEENSQ_INS5_IJNSA_ILi8EEESF_EEENS5_IJSF_SB_EEEEEEEvNS4_8identityESX_S17_vS18_EENS_8epilogue10collective18CollectiveEpilogueINS1A_23Sm100TmaWarpSpecializedILi2ELi2ELi32ELb0ELb0EEEJSG_NS5_IJNSQ_ISE_SB_EES1F_EEEaSH_aSH_NS1A_6fusion15FusionCallbacksIS1E_NS1H_17LinearCombinationIaiaiLNS_15FloatRoundStyleE2EEESG_S1G_JEEENS4_5SM1004TMEM4LOAD26SM100_TMEM_LOAD_16dp32b32xESX_NSY_INSZ_ILi2ELi4ELi3EEES12_NSQ_INS5_IJS13_SE_EEENS5_IJSE_SB_EEEEEEENS4_39AutoVectorizingCopyWithAssumedAlignmentILi128EEENS4_14SM90_TMA_STOREES1V_S1X_S1X_EEEvvEEEEvNT_6ParamsE:
[----:B------:R-:W1:Y:S01]  /*0000*/  LDC R1, c[0x0][0x37c] ;  /* 0x0000df00ff017b82 */ /* 0x000e620000000800 */
[----:B------:R-:W2:Y:S01]  /*0010*/  S2R R103, SR_TID.X ;  /* 0x0000000000677919 */ /* 0x000ea20000002100 */
[----:B------:R-:W3:Y:S01]  /*0020*/  LDCU.64 UR4, c[0x0][0x890] ;  /* 0x00011200ff0477ac */ /* 0x000ee20008000a00 */
[----:B------:R-:W-:Y:S02]  /*0030*/  PRMT R91, RZ, 0x7610, R91 ;  /* 0x00007610ff5b7816 */ /* 0x000fe4000000005b */
[----:B------:R-:W-:Y:S01]  /*0040*/  ELECT P5, URZ, PT ;  /* 0x0000000000ff782f */ /* 0x000fe200038a0000 */
[----:B------:R-:W4:Y:S01]  /*0050*/  LDCU.64 UR46, c[0x0][0x358] ;  /* 0x00006b00ff2e77ac */ /* 0x000f220008000a00 */
[----:B---3--:R-:W-:-:S04]  /*0060*/  UISETP.NE.U32.AND UP0, UPT, UR4, URZ, UPT ;  /* 0x000000ff0400728c */ /* 0x008fc8000bf05070 */
[----:B------:R-:W-:Y:S01]  /*0070*/  UISETP.NE.AND.EX UP0, UPT, UR5, URZ, UPT, UP0 ;  /* 0x000000ff0500728c */ /* 0x000fe2000bf05300 */
[----:B--2---:R-:W-:-:S05]  /*0080*/  SHF.R.U32.HI R96, RZ, 0x5, R103 ;  /* 0x00000005ff607819 */ /* 0x004fca0000011667 */
[----:B------:R-:W2:Y:S02]  /*0090*/  SHFL.IDX PT, R0, R96, RZ, 0x1f ;  /* 0x00001fff60007589 */ /* 0x000ea400000e0000 */
[----:B--2---:R-:W-:Y:S01]  /*00a0*/  R2UR UR8, R0 ;  /* 0x00000000000872ca */ /* 0x004fe200000e0000 */
[----:B-1--4-:R-:W-:-:S14]  /*00b0*/  BRA.U UP0, `(.L_x_0) ;  /* 0x00000001002c7547 */ /* 0x012fdc000b800000 */
[----:B------:R-:W1:Y:S02]  /*00c0*/  LDCU.64 UR6, c[0x0][0x888] ;  /* 0x00011100ff0677ac */ /* 0x000e640008000a00 */
[----:B-1----:R-:W-:-:S04]  /*00d0*/  UISETP.NE.U32.AND UP0, UPT, UR6, URZ, UPT ;  /* 0x000000ff0600728c */ /* 0x002fc8000bf05070 */
[----:B------:R-:W-:-:S09]  /*00e0*/  UISETP.NE.AND.EX UP0, UPT, UR7, URZ, UPT, UP0 ;  /* 0x000000ff0700728c */ /* 0x000fd2000bf05300 */
[----:B------:R-:W-:Y:S05]  /*00f0*/  BRA.U !UP0, `(.L_x_1) ;  /* 0x0000000108107547 */ /* 0x000fea000b800000 */
[----:B------:R-:W1:Y:S02]  /*0100*/  LDC.64 R50, c[0x0][0x888] ;  /* 0x00022200ff327b82 */ /* 0x000e640000000a00 */
[----:B-1----:R1:W5:Y:S01]  /*0110*/  LDG.E R50, desc[UR46][R50.64] ;  /* 0x0000002e32327981 */ /* 0x002362000c1e1900 */
[----:B------:R-:W-:Y:S01]  /*0120*/  HFMA2 R91, -RZ, RZ, 0, 5.9604644775390625e-08 ;  /* 0x00000001ff5b7431 */ /* 0x000fe200000001ff */
[----:B------:R-:W-:Y:S05]  /*0130*/  BRA `(.L_x_0) ;  /* 0x00000000000c7947 */ /* 0x000fea0003800000 */
.L_x_1:
[----:B------:R-:W1:Y:S01]  /*0140*/  LDCU UR6, c[0x0][0x880] ;  /* 0x00011000ff0677ac */ /* 0x000e620008000800 */
[----:B------:R-:W-:Y:S01]  /*0150*/  HFMA2 R91, -RZ, RZ, 0, 5.9604644775390625e-08 ;  /* 0x00000001ff5b7431 */ /* 0x000fe200000001ff */
[----:B-1----:R-:W-:-:S07]  /*0160*/  MOV R50, UR6 ;  /* 0x0000000600327c02 */ /* 0x002fce0008000f00 */
.L_x_0:
[----:B------:R-:W2:Y:S02]  /*0170*/  LDCU.64 UR6, c[0x0][0x8b0] ;  /* 0x00011600ff0677ac */ /* 0x000ea40008000a00 */
[----:B--2---:R-:W-:-:S04]  /*0180*/  UISETP.NE.U32.AND UP0, UPT, UR6, URZ, UPT ;  /* 0x000000ff0600728c */ /* 0x004fc8000bf05070 */
[----:B------:R-:W-:-:S09]  /*0190*/  UISETP.NE.AND.EX UP0, UPT, UR7, URZ, UPT, UP0 ;  /* 0x000000ff0700728c */ /* 0x000fd2000bf05300 */
[----:B------:R-:W-:Y:S05]  /*01a0*/  BRA.U UP0, `(.L_x_2) ;  /* 0x0000000100247547 */ /* 0x000fea000b800000 */
[----:B------:R-:W2:Y:S02]  /*01b0*/  LDCU.64 UR6, c[0x0][0x8a8] ;  /* 0x00011500ff0677ac */ /* 0x000ea40008000a00 */
[----:B--2---:R-:W-:-:S04]  /*01c0*/  UISETP.NE.U32.AND UP0, UPT, UR6, URZ, UPT ;  /* 0x000000ff0600728c */ /* 0x004fc8000bf05070 */
[----:B------:R-:W-:-:S09]  /*01d0*/  UISETP.NE.AND.EX UP0, UPT, UR7, URZ, UPT, UP0 ;  /* 0x000000ff0700728c */ /* 0x000fd2000bf05300 */
[----:B------:R-:W-:Y:S05]  /*01e0*/  BRA.U !UP0, `(.L_x_3) ;  /* 0x00000001080c7547 */ /* 0x000fea000b800000 */
[----:B------:R-:W2:Y:S02]  /*01f0*/  LDC.64 R2, c[0x0][0x8a8] ;  /* 0x00022a00ff027b82 */ /* 0x000ea40000000a00 */
[----:B--2---:R2:W5:Y:S01]  /*0200*/  LDG.E R47, desc[UR46][R2.64] ;  /* 0x0000002e022f7981 */ /* 0x004562000c1e1900 */
[----:B------:R-:W-:Y:S05]  /*0210*/  BRA `(.L_x_2) ;  /* 0x0000000000087947 */ /* 0x000fea0003800000 */
.L_x_3:
[----:B------:R-:W2:Y:S02]  /*0220*/  LDCU UR6, c[0x0][0x8a0] ;  /* 0x00011400ff0677ac */ /* 0x000ea40008000800 */
[----:B--2---:R-:W-:Y:S02]  /*0230*/  MOV R47, UR6 ;  /* 0x00000006002f7c02 */ /* 0x004fe40008000f00 */
.L_x_2:
[----:B------:R-:W-:Y:S01]  /*0240*/  IMAD.U32 R0, RZ, RZ, UR8 ;  /* 0x00000008ff007e24 */ /* 0x000fe2000f8e00ff */
[----:B------:R-:W-:Y:S04]  /*0250*/  BSSY.RECONVERGENT B0, `(.L_x_4) ;  /* 0x000000c000007945 */ /* 0x000fe80003800200 */
[C---:B------:R-:W-:Y:S02]  /*0260*/  ISETP.NE.OR P1, PT, R0.reuse, 0x1, !P5 ;  /* 0x000000010000780c */ /* 0x040fe40006f25670 */
[----:B------:R-:W-:-:S11]  /*0270*/  ISETP.NE.OR P0, PT, R0, 0x3, !P5 ;  /* 0x000000030000780c */ /* 0x000fd60006f05670 */
[----:B------:R-:W-:Y:S05]  /*0280*/  @P1 BRA `(.L_x_5) ;  /* 0x0000000000201947 */ /* 0x000fea0003800000 */
[----:B------:R-:W3:Y:S02]  /*0290*/  LDCU.64 UR6, c[0x0][0x348] ;  /* 0x00006900ff0677ac */ /* 0x000ee40008000a00 */
[----:B---3--:R-:W-:Y:S02]  /*02a0*/  UIADD3 UR10, UP1, UPT, UR6, 0x80, URZ ;  /* 0x00000080060a7890 */ /* 0x008fe4000ff3e0ff */
[----:B------:R-:W-:Y:S02]  /*02b0*/  UIADD3 UR6, UP0, UPT, UR6, 0x180, URZ ;  /* 0x0000018006067890 */ /* 0x000fe4000ff1e0ff */
[----:B------:R-:W-:Y:S02]  /*02c0*/  UIADD3.X UR11, UPT, UPT, URZ, UR7, URZ, UP1, !UPT ;  /* 0x00000007ff0b7290 */ /* 0x000fe40008ffe4ff */
[----:B------:R-:W-:-:S07]  /*02d0*/  UIADD3.X UR7, UPT, UPT, URZ, UR7, URZ, UP0, !UPT ;  /* 0x00000007ff077290 */ /* 0x000fce00087fe4ff */
[----:B------:R3:W-:Y:S02]  /*02e0*/  UTMACCTL.PF [UR10] ;  /* 0x000000000a0079b9 */ /* 0x0007e40008040000 */
[----:B------:R3:W-:Y:S02]  /*02f0*/  UTMACCTL.PF [UR6] ;  /* 0x00000000060079b9 */ /* 0x0007e40008040000 */
[----:B---3--:R-:W-:Y:S01]  /*0300*/  NOP ;  /* 0x0000000000007918 */ /* 0x008fe20000000000 */
.L_x_5:
[----:B------:R-:W-:Y:S05]  /*0310*/  BSYNC.RECONVERGENT B0 ;  /* 0x0000000000007941 */ /* 0x000fea0003800200 */
.L_x_4:
[----:B------:R-:W-:Y:S04]  /*0320*/  BSSY.RECONVERGENT B0, `(.L_x_6) ;  /* 0x000000a000007945 */ /* 0x000fe80003800200 */
        /* <DEDUP_REMOVED lines=9> */
.L_x_7:
[----:B------:R-:W-:Y:S05]  /*03c0*/  BSYNC.RECONVERGENT B0 ;  /* 0x0000000000007941 */ /* 0x000fea0003800200 */
.L_x_6:
[----:B------:R-:W3:Y:S01]  /*03d0*/  LDCU.64 UR6, c[0x0][0x888] ;  /* 0x00011100ff0677ac */ /* 0x000ee20008000a00 */
[----:B------:R-:W-:Y:S02]  /*03e0*/  UISETP.EQ.U32.AND UP1, UPT, UR4, URZ, UPT ;  /* 0x000000ff0400728c */ /* 0x000fe4000bf22070 */
[----:B------:R-:W-:Y:S02]  /*03f0*/  UPLOP3.LUT UP2, UPT, UPT, UPT, UPT, 0x80, 0x8 ;  /* 0x000000000008789c */ /* 0x000fe40003f4f070 */
[----:B---3--:R-:W-:-:S04]  /*0400*/  UISETP.NE.U32.AND UP0, UPT, UR6, URZ, UPT ;  /* 0x000000ff0600728c */ /* 0x008fc8000bf05070 */
[----:B------:R-:W-:-:S04]  /*0410*/  UISETP.NE.AND.EX UP0, UPT, UR7, URZ, UPT, UP0 ;  /* 0x000000ff0700728c */ /* 0x000fc8000bf05300 */
[----:B------:R-:W-:-:S04]  /*0420*/  UISETP.EQ.OR.EX UP3, UPT, UR5, URZ, !UP0, UP1 ;  /* 0x000000ff0500728c */ /* 0x000fc8000c762710 */
[----:B------:R-:W-:-:S05]  /*0430*/  UP2UR UR50, UPR, URZ, 0x8 ;  /* 0x00000008ff327883 */ /* 0x000fca0008000000 */
[----:B------:R-:W-:Y:S07]  /*0440*/  BRA.U !UP3, `(.L_x_8) ;  /* 0x000000010b207547 */ /* 0x000fee000b800000 */
[----:B-----5:R-:W-:Y:S01]  /*0450*/  R2UR UR6, R50 ;  /* 0x00000000320672ca */ /* 0x020fe200000e0000 */
[----:B------:R-:W-:Y:S02]  /*0460*/  UISETP.NE.U32.AND UP2, UPT, UR4, URZ, UPT ;  /* 0x000000ff0400728c */ /* 0x000fe4000bf45070 */
[----:B------:R-:W-:Y:S02]  /*0470*/  USEL UR4, URZ, 0xffffffff, UP0 ;  /* 0xffffffffff047887 */ /* 0x000fe40008000000 */
[----:B------:R-:W-:-:S08]  /*0480*/  UISETP.NE.AND.EX UP2, UPT, UR5, URZ, UPT, UP2 ;  /* 0x000000ff0500728c */ /* 0x000fd0000bf45320 */
[----:B------:R-:W-:-:S04]  /*0490*/  UISETP.NE.AND UP1, UPT, UR6, URZ, UPT ;  /* 0x000000ff0600728c */ /* 0x000fc8000bf25270 */
[----:B------:R-:W-:-:S04]  /*04a0*/  @!UP2 USEL UR4, URZ, 0xffffffff, UP1 ;  /* 0xffffffffff04a887 */ /* 0x000fc80008800000 */
[----:B------:R-:W-:-:S04]  /*04b0*/  ULOP3.LUT UR4, UR4, 0x1, URZ, 0xc0, !UPT ;  /* 0x0000000104047892 */ /* 0x000fc8000f8ec0ff */
[----:B------:R-:W-:-:S11]  /*04c0*/  UISETP.NE.U32.AND UP2, UPT, UR4, 0x1, UPT ;  /* 0x000000010400788c */ /* 0x000fd6000bf45070 */
.L_x_8:
[----:B--2---:R-:W2:Y:S01]  /*04d0*/  SHFL.IDX PT, R2, R96, RZ, 0x1f ;  /* 0x00001fff60027589 */ /* 0x004ea200000e0000 */
[----:B------:R-:W-:-:S04]  /*04e0*/  UISETP.NE.AND UP1, UPT, UR8, 0x2, UPT ;  /* 0x000000020800788c */ /* 0x000fc8000bf25270 */
[----:B------:R-:W-:Y:S01]  /*04f0*/  USEL UR6, URZ, 0x1, UP1 ;  /* 0x00000001ff067887 */ /* 0x000fe20008800000 */
[----:B--2---:R-:W-:-:S13]  /*0500*/  ISETP.NE.AND P0, PT, R2, RZ, PT ;  /* 0x000000ff0200720c */ /* 0x004fda0003f05270 */
[----:B------:R-:W-:Y:S05]  /*0510*/  @P0 BRA `(.L_x_9) ;  /* 0x0000000000680947 */ /* 0x000fea0003800000 */
[----:B------:R-:W2:Y:S01]  /*0520*/  S2UR UR5, SR_CgaCtaId ;  /* 0x00000000000579c3 */ /* 0x000ea20000008800 */
[----:B------:R-:W-:Y:S01]  /*0530*/  UMOV UR7, 0x400 ;  /* 0x0000040000077882 */ /* 0x000fe20000000000 */
[----:B------:R-:W-:Y:S01]  /*0540*/  UMOV UR4, 0x1 ;  /* 0x0000000100047882 */ /* 0x000fe20000000000 */
[----:B------:R-:W-:Y:S01]  /*0550*/  ELECT P0, URZ, PT ;  /* 0x0000000000ff782f */ /* 0x000fe20003800000 */
[----:B------:R-:W-:-:S04]  /*0560*/  UIADD3 UR10, UPT, UPT, -UR4, 0x100000, URZ ;  /* 0x00100000040a7890 */ /* 0x000fc8000fffe1ff */
[----:B------:R-:W-:Y:S02]  /*0570*/  USHF.L.U32 UR11, UR10, 0xb, URZ ;  /* 0x0000000b0a0b7899 */ /* 0x000fe400080006ff */
[----:B------:R-:W-:Y:S02]  /*0580*/  USHF.L.U32 UR10, UR10, 0x1, URZ ;  /* 0x000000010a0a7899 */ /* 0x000fe400080006ff */
[----:B--2---:R-:W-:Y:S01]  /*0590*/  ULEA UR5, UR5, UR7, 0x18 ;  /* 0x0000000705057291 */ /* 0x004fe2000f8ec0ff */
[----:B------:R-:W2:Y:S11]  /*05a0*/  FENCE.VIEW.ASYNC.S ;  /* 0x00000000000073c6 */ /* 0x000eb60000000000 */
[----:B--2---:R2:W3:Y:S01]  /*05b0*/  SYNCS.EXCH.64 URZ, [UR5], UR10 ;  /* 0x0000000a05ff75b2 */ /* 0x0044e20008000100 */
[----:B------:R2:W4:Y:S01]  /*05c0*/  SYNCS.EXCH.64 URZ, [UR5+0x40], UR10 ;  /* 0x0000400a05ff75b2 */ /* 0x0005220008000100 */
[----:B------:R2:W1:Y:S01]  /*05d0*/  SYNCS.EXCH.64 URZ, [UR5+0x8], UR10 ;  /* 0x0000080a05ff75b2 */ /* 0x0004620008000100 */
        /* <DEDUP_REMOVED lines=12> */
[----:B------:R2:W1:Y:S02]  /*06a0*/  SYNCS.EXCH.64 URZ, [UR5+0x78], UR10 ;  /* 0x0000780a05ff75b2 */ /* 0x0004640008000100 */
[----:B--2---:R-:W-:Y:S01]  /*06b0*/  NOP ;  /* 0x0000000000007918 */ /* 0x004fe20000000000 */
.L_x_9:
[----:B------:R-:W2:Y:S01]  /*06c0*/  SHFL.IDX PT, R2, R96, RZ, 0x1f ;  /* 0x00001fff60027589 */ /* 0x000ea200000e0000 */
[----:B------:R-:W-:Y:S01]  /*06d0*/  NOP ;  /* 0x0000000000007918 */ /* 0x000fe20000000000 */
[----:B--2---:R-:W-:-:S13]  /*06e0*/  ISETP.NE.AND P0, PT, R2, 0x1, PT ;  /* 0x000000010200780c */ /* 0x004fda0003f05270 */
[----:B------:R-:W-:Y:S05]  /*06f0*/  @P0 BRA `(.L_x_10) ;  /* 0x0000000000480947 */ /* 0x000fea0003800000 */
[----:B------:R-:W2:Y:S01]  /*0700*/  S2UR UR7, SR_CgaCtaId ;  /* 0x00000000000779c3 */ /* 0x000ea20000008800 */
[----:B------:R-:W-:Y:S01]  /*0710*/  UMOV UR9, 0x400 ;  /* 0x0000040000097882 */ /* 0x000fe20000000000 */
[----:B------:R-:W-:Y:S01]  /*0720*/  UMOV UR5, 0x20 ;  /* 0x0000002000057882 */ /* 0x000fe20000000000 */
[----:B------:R-:W-:Y:S01]  /*0730*/  UMOV UR4, 0x80 ;  /* 0x0000008000047882 */ /* 0x000fe20000000000 */
[----:B------:R-:W-:-:S04]  /*0740*/  UIADD3 UR10, UPT, UPT, -UR5, 0x100000, URZ ;  /* 0x00100000050a7890 */ /* 0x000fc8000fffe1ff */
[----:B------:R-:W-:Y:S02]  /*0750*/  USHF.L.U32 UR11, UR10, 0xb, URZ ;  /* 0x0000000b0a0b7899 */ /* 0x000fe400080006ff */
[----:B------:R-:W-:Y:S02]  /*0760*/  USHF.L.U32 UR10, UR10, 0x1, URZ ;  /* 0x000000010a0a7899 */ /* 0x000fe400080006ff */
[----:B------:R-:W-:-:S04]  /*0770*/  UIADD3 UR4, UPT, UPT, -UR4, 0x100000, URZ ;  /* 0x0010000004047890 */ /* 0x000fc8000fffe1ff */
[----:B------:R-:W-:Y:S02]  /*0780*/  USHF.L.U32 UR5, UR4, 0xb, URZ ;  /* 0x0000000b04057899 */ /* 0x000fe400080006ff */
[----:B------:R-:W-:Y:S01]  /*0790*/  USHF.L.U32 UR4, UR4, 0x1, URZ ;  /* 0x0000000104047899 */ /* 0x000fe200080006ff */
[----:B------:R-:W-:Y:S01]  /*07a0*/  ELECT P0, URZ, PT ;  /* 0x0000000000ff782f */ /* 0x000fe20003800000 */
[----:B--2---:R-:W-:Y:S01]  /*07b0*/  ULEA UR7, UR7, UR9, 0x18 ;  /* 0x0000000907077291 */ /* 0x004fe2000f8ec0ff */
[----:B------:R-:W2:Y:S11]  /*07c0*/  FENCE.VIEW.ASYNC.S ;  /* 0x00000000000073c6 */ /* 0x000eb60000000000 */
[----:B--2---:R2:W1:Y:S01]  /*07d0*/  SYNCS.EXCH.64 URZ, [UR7+0x80], UR10 ;  /* 0x0000800a07ff75b2 */ /* 0x0044620008000100 */
[----:B------:R2:W1:Y:S01]  /*07e0*/  SYNCS.EXCH.64 URZ, [UR7+0x90], UR4 ;  /* 0x0000900407ff75b2 */ /* 0x0004620008000100 */
[----:B------:R2:W1:Y:S01]  /*07f0*/  SYNCS.EXCH.64 URZ, [UR7+0x88], UR10 ;  /* 0x0000880a07ff75b2 */ /* 0x0004620008000100 */
[----:B------:R2:W1:Y:S01]  /*0800*/  SYNCS.EXCH.64 URZ, [UR7+0x98], UR4 ;  /* 0x0000980407ff75b2 */ /* 0x0004620008000100 */
[----:B------:R-:W-:Y:S01]  /*0810*/  NOP ;  /* 0x0000000000007918 */ /* 0x000fe20000000000 */
.L_x_10:
[----:B------:R-:W3:Y:S01]  /*0820*/  SHFL.IDX PT, R2, R96, RZ, 0x1f ;  /* 0x00001fff60027589 */ /* 0x000ee200000e0000 */
[----:B------:R-:W-:Y:S01]  /*0830*/  NOP ;  /* 0x0000000000007918 */ /* 0x000fe20000000000 */
[----:B---3--:R-:W-:-:S13]  /*0840*/  ISETP.NE.AND P0, PT, R2, 0x3, PT ;  /* 0x000000030200780c */ /* 0x008fda0003f05270 */
[----:B------:R-:W-:Y:S05]  /*0850*/  @P0 BRA `(.L_x_11) ;  /* 0x0000000000300947 */ /* 0x000fea0003800000 */
[----:B--2---:R-:W2:Y:S01]  /*0860*/  S2UR UR5, SR_CgaCtaId ;  /* 0x00000000000579c3 */ /* 0x004ea20000008800 */
        /* <DEDUP_REMOVED lines=8> */
[----:B--2---:R3:W2:Y:S01]  /*08f0*/  SYNCS.EXCH.64 URZ, [UR5+0xa0], UR10 ;  /* 0x0000a00a05ff75b2 */ /* 0x0046a20008000100 */
[----:B------:R3:W1:Y:S02]  /*0900*/  SYNCS.EXCH.64 URZ, [UR5+0xa8], UR10 ;  /* 0x0000a80a05ff75b2 */ /* 0x0006640008000100 */
[----:B---3--:R-:W-:Y:S01]  /*0910*/  NOP ;  /* 0x0000000000007918 */ /* 0x008fe20000000000 */
.L_x_11:
[----:B------:R-:W3:Y:S01]  /*0920*/  SHFL.IDX PT, R2, R96, RZ, 0x1f ;  /* 0x00001fff60027589 */ /* 0x000ee200000e0000 */
[----:B------:R-:W-:Y:S01]  /*0930*/  NOP ;  /* 0x0000000000007918 */ /* 0x000fe20000000000 */
[----:B---3--:R-:W-:-:S13]  /*0940*/  ISETP.NE.AND P0, PT, R2, 0x4, PT ;  /* 0x000000040200780c */ /* 0x008fda0003f05270 */
[----:B------:R-:W-:Y:S05]  /*0950*/  @P0 BRA `(.L_x_12) ;  /* 0x00000000004c0947 */ /* 0x000fea0003800000 */
[----:B--2---:R-:W2:Y:S01]  /*0960*/  S2UR UR5, SR_CgaCtaId ;  /* 0x00000000000579c3 */ /* 0x004ea20000008800 */
[----:B------:R-:W-:Y:S01]  /*0970*/  UMOV UR9, 0x100 ;  /* 0x0000010000097882 */ /* 0x000fe20000000000 */
[----:B------:R-:W-:Y:S01]  /*0980*/  UMOV UR7, 0x400 ;  /* 0x0000040000077882 */ /* 0x000fe20000000000 */
[----:B------:R-:W-:Y:S01]  /*0990*/  USEL UR9, UR9, 0xe0, UP2 ;  /* 0x000000e009097887 */ /* 0x000fe20009000000 */
[----:B------:R-:W-:Y:S01]  /*09a0*/  UMOV UR4, 0x1 ;  /* 0x0000000100047882 */ /* 0x000fe20000000000 */
[----:B------:R-:W-:Y:S01]  /*09b0*/  ELECT P0, URZ, PT ;  /* 0x0000000000ff782f */ /* 0x000fe20003800000 */
[----:B------:R-:W-:-:S04]  /*09c0*/  UIADD3 UR10, UPT, UPT, -UR4, 0x100000, URZ ;  /* 0x00100000040a7890 */ /* 0x000fc8000fffe1ff */
[----:B------:R-:W-:Y:S02]  /*09d0*/  USHF.L.U32 UR11, UR10, 0xb, URZ ;  /* 0x0000000b0a0b7899 */ /* 0x000fe400080006ff */
[----:B------:R-:W-:Y:S02]  /*09e0*/  USHF.L.U32 UR10, UR10, 0x1, URZ ;  /* 0x000000010a0a7899 */ /* 0x000fe400080006ff */
[----:B------:R-:W-:-:S04]  /*09f0*/  UIADD3 UR12, UPT, UPT, -UR9, 0x100000, URZ ;  /* 0x00100000090c7890 */ /* 0x000fc8000fffe1ff */
[----:B------:R-:W-:Y:S02]  /*0a00*/  USHF.L.U32 UR13, UR12, 0xb, URZ ;  /* 0x0000000b0c0d7899 */ /* 0x000fe400080006ff */
[----:B------:R-:W-:Y:S02]  /*0a10*/  USHF.L.U32 UR12, UR12, 0x1, URZ ;  /* 0x000000010c0c7899 */ /* 0x000fe400080006ff */
[----:B--2---:R-:W-:Y:S01]  /*0a20*/  ULEA UR5, UR5, UR7, 0x18 ;  /* 0x0000000705057291 */ /* 0x004fe2000f8ec0ff */
[----:B------:R-:W2:Y:S11]  /*0a30*/  FENCE.VIEW.ASYNC.S ;  /* 0x00000000000073c6 */ /* 0x000eb60000000000 */
[----:B--2---:R3:W2:Y:S01]  /*0a40*/  SYNCS.EXCH.64 URZ, [UR5+0xb0], UR10 ;  /* 0x0000b00a05ff75b2 */ /* 0x0046a20008000100 */
[----:B------:R3:W1:Y:S01]  /*0a50*/  SYNCS.EXCH.64 URZ, [UR5+0xc0], UR12 ;  /* 0x0000c00c05ff75b2 */ /* 0x0006620008000100 */
[----:B------:R3:W1:Y:S01]  /*0a60*/  SYNCS.EXCH.64 URZ, [UR5+0xb8], UR10 ;  /* 0x0000b80a05ff75b2 */ /* 0x0006620008000100 */
[----:B------:R3:W1:Y:S02]  /*0a70*/  SYNCS.EXCH.64 URZ, [UR5+0xc8], UR12 ;  /* 0x0000c80c05ff75b2 */ /* 0x0006640008000100 */
[----:B---3--:R-:W-:Y:S01]  /*0a80*/  NOP ;  /* 0x0000000000007918 */ /* 0x008fe20000000000 */
.L_x_12:
[----:B------:R-:W3:Y:S01]  /*0a90*/  SHFL.IDX PT, R2, R96, RZ, 0x1f ;  /* 0x00001fff60027589 */ /* 0x000ee200000e0000 */
[----:B------:R-:W-:Y:S01]  /*0aa0*/  NOP ;  /* 0x0000000000007918 */ /* 0x000fe20000000000 */
[----:B---3--:R-:W-:-:S13]  /*0ab0*/  ISETP.NE.AND P0, PT, R2, 0x5, PT ;  /* 0x000000050200780c */ /* 0x008fda0003f05270 */
[----:B------:R-:W-:Y:S05]  /*0ac0*/  @P0 BRA `(.L_x_13) ;  /* 0x0000000000580947 */ /* 0x000fea0003800000 */
[----:B--2---:R-:W2:Y:S01]  /*0ad0*/  S2UR UR7, SR_CgaCtaId ;  /* 0x00000000000779c3 */ /* 0x004ea20000008800 */
        /* <DEDUP_REMOVED lines=12> */
[----:B--2---:R3:W2:Y:S01]  /*0ba0*/  SYNCS.EXCH.64 URZ, [UR7+0xd0], UR10 ;  /* 0x0000d00a07ff75b2 */ /* 0x0046a20008000100 */
[----:B------:R3:W1:Y:S01]  /*0bb0*/  SYNCS.EXCH.64 URZ, [UR7+0xf0], UR4 ;  /* 0x0000f00407ff75b2 */ /* 0x0006620008000100 */
[----:B------:R3:W1:Y:S01]  /*0bc0*/  SYNCS.EXCH.64 URZ, [UR7+0xd8], UR10 ;  /* 0x0000d80a07ff75b2 */ /* 0x0006620008000100 */
[----:B------:R3:W1:Y:S01]  /*0bd0*/  SYNCS.EXCH.64 URZ, [UR7+0xf8], UR4 ;  /* 0x0000f80407ff75b2 */ /* 0x0006620008000100 */
[----:B------:R3:W1:Y:S01]  /*0be0*/  SYNCS.EXCH.64 URZ, [UR7+0xe0], UR10 ;  /* 0x0000e00a07ff75b2 */ /* 0x0006620008000100 */
[----:B------:R3:W1:Y:S01]  /*0bf0*/  SYNCS.EXCH.64 URZ, [UR7+0x100], UR4 ;  /* 0x0001000407ff75b2 */ /* 0x0006620008000100 */
[----:B------:R3:W1:Y:S01]  /*0c00*/  SYNCS.EXCH.64 URZ, [UR7+0xe8], UR10 ;  /* 0x0000e80a07ff75b2 */ /* 0x0006620008000100 */
[----:B------:R3:W1:Y:S02]  /*0c10*/  SYNCS.EXCH.64 URZ, [UR7+0x108], UR4 ;  /* 0x0001080407ff75b2 */ /* 0x0006640008000100 */
[----:B---3--:R-:W-:Y:S01]  /*0c20*/  NOP ;  /* 0x0000000000007918 */ /* 0x008fe20000000000 */
.L_x_13:
        /* <DEDUP_REMOVED lines=18> */
.L_x_14:
[----:B--2---:R-:W2:Y:S01]  /*0d50*/  S2UR UR5, SR_CTAID.X ;  /* 0x00000000000579c3 */ /* 0x004ea20000002500 */
[----:B------:R-:W-:-:S05]  /*0d60*/  CS2R.32 R90, SR_CgaSize ;  /* 0x00000000005a7805 */ /* 0x000fca0000008a00 */
[----:B------:R-:W-:-:S05]  /*0d70*/  IMAD R90, R90, -0xa0, RZ ;  /* 0xffffff605a5a7824 */ /* 0x000fca00078e02ff */
[----:B------:R-:W-:-:S14]  /*0d80*/  R2UR UR9, R90 ;  /* 0x000000005a0972ca */ /* 0x000fdc00000e0000 */
[----:B------:R-:W3:Y:S01]  /*0d90*/  LDCU UR9, c[0x0][UR9+0x2b0] ;  /* 0x00005600090977ac */ /* 0x000ee20008000800 */
[----:B------:R-:W-:Y:S01]  /*0da0*/  NOP ;  /* 0x0000000000007918 */ /* 0x000fe20000000000 */
[----:B------:R-:W-:-:S05]  /*0db0*/  CS2R.32 R90, SR_CgaSize ;  /* 0x00000000005a7805 */ /* 0x000fca0000008a00 */
[----:B------:R-:W-:-:S05]  /*0dc0*/  IMAD R90, R90, -0xa0, RZ ;  /* 0xffffff605a5a7824 */ /* 0x000fca00078e02ff */
[----:B------:R-:W-:-:S14]  /*0dd0*/  R2UR UR7, R90 ;  /* 0x000000005a0772ca */ /* 0x000fdc00000e0000 */
[----:B------:R-:W4:Y:S01]  /*0de0*/  LDCU UR7, c[0x0][UR7+0x2b4] ;  /* 0x00005680070777ac */ /* 0x000f220008000800 */
[----:B------:R-:W1:Y:S08]  /*0df0*/  S2UR UR4, SR_CTAID.Y ;  /* 0x00000000000479c3 */ /* 0x000e700000002600 */
[----:B------:R-:W4:Y:S01]  /*0e00*/  LDC R9, c[0x0][0xb24] ;  /* 0x0002c900ff097b82 */ /* 0x000f220000000800 */
[----:B--2---:R-:W-:-:S02]  /*0e10*/  I2FP.F32.U32 R5, UR5 ;  /* 0x0000000500057c45 */ /* 0x004fc40008201000 */
[----:B------:R-:W-:-:S05]  /*0e20*/  CS2R.32 R3, SR_CgaSize ;  /* 0x0000000000037805 */ /* 0x000fca0000008a00 */
[----:B------:R-:W-:-:S06]  /*0e30*/  IMAD R3, R3, -0xa0, RZ ;  /* 0xffffff6003037824 */ /* 0x000fcc00078e02ff */
[----:B------:R-:W2:Y:S01]  /*0e40*/  LDC R3, c[0x0][R3+0x2a0] ;  /* 0x0000a80003037b82 */ /* 0x000ea20000000800 */
[----:B------:R-:W-:Y:S01]  /*0e50*/  MOV R21, UR5 ;  /* 0x0000000500157c02 */ /* 0x000fe20008000f00 */
[----:B---3--:R-:W-:Y:S01]  /*0e60*/  FMUL R5, R5, UR9 ;  /* 0x0000000905057c20 */ /* 0x008fe20008400000 */
[----:B-1----:R-:W-:Y:S02]  /*0e70*/  I2FP.F32.U32 R4, UR4 ;  /* 0x0000000400047c45 */ /* 0x002fe40008201000 */
[----:B------:R-:W-:-:S05]  /*0e80*/  CS2R.32 R2, SR_CgaSize ;  /* 0x0000000000027805 */ /* 0x000fca0000008a00 */
[----:B------:R-:W-:-:S06]  /*0e90*/  IMAD R2, R2, -0xa0, RZ ;  /* 0xffffff6002027824 */ /* 0x000fcc00078e02ff */
[----:B------:R-:W1:Y:S01]  /*0ea0*/  LDC R2, c[0x0][R2+0x2a4] ;  /* 0x0000a90002027b82 */ /* 0x000e620000000800 */
[----:B------:R-:W3:Y:S01]  /*0eb0*/  F2I.U32.TRUNC.NTZ R90, R5 ;  /* 0x00000005005a7305 */ /* 0x000ee2000020f000 */
[----:B------:R-:W-:Y:S01]  /*0ec0*/  MOV R20, UR4 ;  /* 0x0000000400147c02 */ /* 0x000fe20008000f00 */
[----:B----4-:R-:W-:-:S05]  /*0ed0*/  FMUL R4, R4, UR7 ;  /* 0x0000000704047c20 */ /* 0x010fca0008400000 */
[----:B------:R-:W-:Y:S01]  /*0ee0*/  BAR.SYNC.DEFER_BLOCKING 0x0 ;  /* 0x0000000000007b1d */ /* 0x000fe20000010000 */
[----:B------:R-:W-:-:S05]  /*0ef0*/  ISETP.GE.AND P0, PT, R9, 0x1, PT ;  /* 0x000000010900780c */ /* 0x000fca0003f06270 */
[----:B------:R-:W4:Y:S02]  /*0f00*/  F2I.U32.TRUNC.NTZ R83, R4 ;  /* 0x0000000400537305 */ /* 0x000f24000020f000 */
[----:B------:R-:W1:Y:S01]  /*0f10*/  S2UR UR36, SR_CTAID.Z ;  /* 0x00000000002479c3 */ /* 0x000e620000002700 */
[----:B---3--:R-:W-:-:S05]  /*0f20*/  IADD3 R90, PT, PT, -R90, RZ, RZ ;  /* 0x000000ff5a5a7210 */ /* 0x008fca0007ffe1ff */
[----:B--2---:R-:W-:Y:S01]  /*0f30*/  IMAD R90, R3, R90, UR5 ;  /* 0x00000005035a7e24 */ /* 0x004fe2000f8e025a */
[----:B----4-:R-:W-:-:S05]  /*0f40*/  IADD3 R83, PT, PT, -R83, RZ, RZ ;  /* 0x000000ff53537210 */ /* 0x010fca0007ffe1ff */
[----:B-1----:R-:W-:Y:S01]  /*0f50*/  IMAD R83, R2, R83, UR4 ;  /* 0x0000000402537e24 */ /* 0x002fe2000f8e0253 */
[----:B------:R-:W-:Y:S06]  /*0f60*/  @!P0 BRA `(.L_x_15) ;  /* 0x0000000000b88947 */ /* 0x000fec0003800000 */
[----:B------:R-:W1:Y:S01]  /*0f70*/  LDC.64 R4, c[0x0][0xb18] ;  /* 0x0002c600ff047b82 */ /* 0x000e620000000a00 */
[----:B------:R-:W-:-:S07]  /*0f80*/  ISETP.NE.AND P0, PT, R9, 0x1, PT ;  /* 0x000000010900780c */ /* 0x000fce0003f05270 */
[----:B------:R-:W2:Y:S08]  /*0f90*/  LDC R10, c[0x0][0xb0c] ;  /* 0x0002c300ff0a7b82 */ /* 0x000eb00000000800 */
[----:B------:R-:W3:Y:S08]  /*0fa0*/  LDC R11, c[0x0][0x370] ;  /* 0x0000dc00ff0b7b82 */ /* 0x000ef00000000800 */
[----:B------:R-:W4:Y:S01]  /*0fb0*/  LDC R12, c[0x0][0x374] ;  /* 0x0000dd00ff0c7b82 */ /* 0x000f220000000800 */
[----:B-1----:R-:W-:-:S07]  /*0fc0*/  ISETP.NE.AND P1, PT, R4, 0x1, PT ;  /* 0x000000010400780c */ /* 0x002fce0003f25270 */
[----:B------:R-:W3:Y:S01]  /*0fd0*/  LDC.64 R6, c[0x0][0xb10] ;  /* 0x0002c400ff067b82 */ /* 0x000ee20000000a00 */
[----:B--2---:R-:W-:-:S07]  /*0fe0*/  ISETP.NE.AND P2, PT, R10, 0x1, PT ;  /* 0x000000010a00780c */ /* 0x004fce0003f45270 */
[----:B------:R-:W1:Y:S08]  /*0ff0*/  LDC R8, c[0x0][0xb20] ;  /* 0x0002c800ff087b82 */ /* 0x000e700000000800 */
[----:B------:R-:W2:Y:S01]  /*1000*/  LDC.64 R2, c[0x0][0xb28] ;  /* 0x0002ca00ff027b82 */ /* 0x000ea20000000a00 */
[----:B----4-:R-:W-:-:S04]  /*1010*/  IMAD.HI.U32 R13, R12, R5, RZ ;  /* 0x000000050c0d7227 */ /* 0x010fc800078e00ff */
[----:B------:R-:W-:-:S04]  /*1020*/  IMAD.HI.U32 R5, R20, R5, RZ ;  /* 0x0000000514057227 */ /* 0x000fc800078e00ff */
[----:B---3--:R-:W-:-:S04]  /*1030*/  IMAD.HI.U32 R14, R11, R6, RZ ;  /* 0x000000060b0e7227 */ /* 0x008fc800078e00ff */
[C---:B------:R-:W-:Y:S01]  /*1040*/  IMAD.HI.U32 R16, R21.reuse, R6, RZ ;  /* 0x0000000615107227 */ /* 0x040fe200078e00ff */
[-C--:B------:R-:W-:Y:S02]  /*1050*/  @P2 SHF.R.U32.HI R11, RZ, R7.reuse, R14 ;  /* 0x00000007ff0b2219 */ /* 0x080fe4000001160e */
[-C--:B-1----:R-:W-:Y:S02]  /*1060*/  @P1 SHF.R.U32.HI R12, RZ, R8.reuse, R13 ;  /* 0x00000008ff0c1219 */ /* 0x082fe4000001160d */
[----:B------:R-:W-:Y:S02]  /*1070*/  SHF.R.U32.HI R5, RZ, R8, R5 ;  /* 0x00000008ff057219 */ /* 0x000fe40000011605 */
[----:B------:R-:W-:Y:S02]  /*1080*/  SHF.R.U32.HI R16, RZ, R7, R16 ;  /* 0x00000007ff107219 */ /* 0x000fe40000011610 */
[----:B------:R-:W-:Y:S01]  /*1090*/  SEL R5, R20, R5, !P1 ;  /* 0x0000000514057207 */ /* 0x000fe20004800000 */
[----:B--2---:R-:W-:Y:S01]  /*10a0*/  IMAD.HI.U32 R14, R12, R2, RZ ;  /* 0x000000020c0e7227 */ /* 0x004fe200078e00ff */
[----:B------:R-:W-:-:S02]  /*10b0*/  SEL R7, R21, R16, !P2 ;  /* 0x0000001015077207 */ /* 0x000fc40005000000 */
[----:B------:R-:W-:Y:S01]  /*10c0*/  IADD3 R13, PT, PT, -R5, RZ, RZ ;  /* 0x000000ff050d7210 */ /* 0x000fe20007ffe1ff */
[----:B------:R-:W-:Y:S01]  /*10d0*/  IMAD.HI.U32 R6, R11, R2, RZ ;  /* 0x000000020b067227 */ /* 0x000fe200078e00ff */
[----:B------:R-:W-:-:S03]  /*10e0*/  @P0 SHF.R.U32.HI R12, RZ, R3, R14 ;  /* 0x00000003ff0c0219 */ /* 0x000fc6000001160e */
[----:B------:R-:W-:Y:S01]  /*10f0*/  IMAD R13, R4, R13, R20 ;  /* 0x0000000d040d7224 */ /* 0x000fe200078e0214 */
[----:B------:R-:W-:Y:S01]  /*1100*/  @P0 SHF.R.U32.HI R11, RZ, R3, R6 ;  /* 0x00000003ff0b0219 */ /* 0x000fe20000011606 */
[----:B------:R-:W-:-:S04]  /*1110*/  IMAD R12, R12, R9, RZ ;  /* 0x000000090c0c7224 */ /* 0x000fc800078e02ff */
[----:B------:R-:W-:Y:S01]  /*1120*/  IMAD R6, R11, R9, RZ ;  /* 0x000000090b067224 */ /* 0x000fe200078e02ff */
[----:B------:R-:W-:-:S04]  /*1130*/  ISETP.GE.AND P1, PT, R5, R12, PT ;  /* 0x0000000c0500720c */ /* 0x000fc80003f26270 */
[----:B------:R-:W-:Y:S01]  /*1140*/  ISETP.GE.OR P1, PT, R7, R6, P1 ;  /* 0x000000060700720c */ /* 0x000fe20000f26670 */
[----:B------:R-:W-:-:S05]  /*1150*/  IMAD.HI.U32 R6, R5, R2, RZ ;  /* 0x0000000205067227 */ /* 0x000fca00078e00ff */
[----:B------:R-:W-:-:S04]  /*1160*/  SHF.R.U32.HI R6, RZ, R3, R6 ;  /* 0x00000003ff067219 */ /* 0x000fc80000011606 */
[----:B------:R-:W-:-:S03]  /*1170*/  SEL R6, R5, R6, !P0 ;  /* 0x0000000605067207 */ /* 0x000fc60004000000 */
[----:B------:R-:W-:Y:S01]  /*1180*/  @!P1 IMAD.HI.U32 R8, R7, R2, RZ ;  /* 0x0000000207089227 */ /* 0x000fe200078e00ff */
[----:B------:R-:W-:-:S04]  /*1190*/  IADD3 R2, PT, PT, -R6, RZ, RZ ;  /* 0x000000ff06027210 */ /* 0x000fc80007ffe1ff */
[----:B------:R-:W-:Y:S01]  /*11a0*/  @!P1 SHF.R.U32.HI R8, RZ, R3, R8 ;  /* 0x00000003ff089219 */ /* 0x000fe20000011608 */
[----:B------:R-:W-:-:S03]  /*11b0*/  IMAD R2, R9, R2, R5 ;  /* 0x0000000209027224 */ /* 0x000fc600078e0205 */
[----:B------:R-:W-:-:S05]  /*11c0*/  @!P1 SEL R3, R7, R8, !P0 ;  /* 0x0000000807039207 */ /* 0x000fca0004000000 */
[--C-:B------:R-:W-:Y:S02]  /*11d0*/  @!P1 IMAD.IADD R6, R6, 0x1, -R3.reuse ;  /* 0x0000000106069824 */ /* 0x100fe400078e0a03 */
[----:B------:R-:W-:Y:S01]  /*11e0*/  @!P1 IMAD R3, R2, R11, R3 ;  /* 0x0000000b02039224 */ /* 0x000fe200078e0203 */
[----:B------:R-:W-:Y:S01]  /*11f0*/  IADD3 R2, PT, PT, -R7, RZ, RZ ;  /* 0x000000ff07027210 */ /* 0x000fe20007ffe1ff */
[----:B------:R-:W-:Y:S02]  /*1200*/  @!P1 IMAD R5, R6, R9, R7 ;  /* 0x0000000906059224 */ /* 0x000fe400078e0207 */
[----:B------:R-:W-:Y:S02]  /*1210*/  @!P1 IMAD.MOV.U32 R7, RZ, RZ, R3 ;  /* 0x000000ffff079224 */ /* 0x000fe400078e0003 */
[----:B------:R-:W-:Y:S02]  /*1220*/  IMAD R2, R10, R2, R21 ;  /* 0x000000020a027224 */ /* 0x000fe400078e0215 */
[----:B------:R-:W-:-:S02]  /*1230*/  IMAD R20, R5, R4, R13 ;  /* 0x0000000405147224 */ /* 0x000fc400078e020d */
[----:B------:R-:W-:Y:S02]  /*1240*/  IMAD R21, R7, R10, R2 ;  /* 0x0000000a07157224 */ /* 0x000fe400078e0202 */
.L_x_15:
[----:B------:R-:W1:Y:S01]  /*1250*/  LDCU UR4, c[0x0][0xb30] ;  /* 0x00016600ff0477ac */ /* 0x000e620008000800 */
[----:B------:R-:W2:Y:S08]  /*1260*/  S2UR UR37, SR_CgaCtaId ;  /* 0x00000000002579c3 */ /* 0x000eb00000008800 */
[----:B------:R-:W3:Y:S01]  /*1270*/  LDC R40, c[0x0][0xb24] ;  /* 0x0002c900ff287b82 */ /* 0x000ee20000000800 */
[----:B-1----:R-:W-:-:S09]  /*1280*/  UISETP.NE.AND UP1, UPT, UR4, 0x1, UPT ;  /* 0x000000010400788c */ /* 0x002fd2000bf25270 */
[----:B--2---:R-:W-:Y:S05]  /*1290*/  BRA.U UP1, `(.L_x_16) ;  /* 0x0000000101407547 */ /* 0x004fea000b800000 */
[----:B------:R-:W1:Y:S08]  /*12a0*/  LDC.64 R4, c[0x0][0xb10] ;  /* 0x0002c400ff047b82 */ /* 0x000e700000000a00 */
[----:B------:R-:W2:Y:S08]  /*12b0*/  LDC.64 R2, c[0x0][0xb18] ;  /* 0x0002c600ff027b82 */ /* 0x000eb00000000a00 */
[----:B------:R-:W4:Y:S08]  /*12c0*/  LDC R6, c[0x0][0xb20] ;  /* 0x0002c800ff067b82 */ /* 0x000f300000000800 */
[----:B------:R-:W3:Y:S01]  /*12d0*/  LDC R8, c[0x0][0xb0c] ;  /* 0x0002c300ff087b82 */ /* 0x000ee20000000800 */
[----:B-1----:R-:W-:-:S05]  /*12e0*/  IMAD.HI.U32 R4, R21, R4, RZ ;  /* 0x0000000415047227 */ /* 0x002fca00078e00ff */
[----:B------:R-:W-:Y:S01]  /*12f0*/  SHF.R.U32.HI R4, RZ, R5, R4 ;  /* 0x00000005ff047219 */ /* 0x000fe20000011604 */
[----:B--2---:R-:W-:Y:S01]  /*1300*/  IMAD.HI.U32 R3, R20, R3, RZ ;  /* 0x0000000314037227 */ /* 0x004fe200078e00ff */
[----:B------:R-:W-:-:S04]  /*1310*/  ISETP.NE.AND P0, PT, R2, 0x1, PT ;  /* 0x000000010200780c */ /* 0x000fc80003f05270 */
[----:B----4-:R-:W-:-:S04]  /*1320*/  SHF.R.U32.HI R3, RZ, R6, R3 ;  /* 0x00000006ff037219 */ /* 0x010fc80000011603 */
[----:B------:R-:W-:Y:S02]  /*1330*/  SEL R3, R20, R3, !P0 ;  /* 0x0000000314037207 */ /* 0x000fe40004000000 */
[----:B---3--:R-:W-:-:S04]  /*1340*/  ISETP.NE.AND P1, PT, R8, 0x1, PT ;  /* 0x000000010800780c */ /* 0x008fc80003f25270 */
[----:B------:R-:W-:-:S05]  /*1350*/  SEL R4, R21, R4, !P1 ;  /* 0x0000000415047207 */ /* 0x000fca0004800000 */
[----:B------:R-:W-:Y:S02]  /*1360*/  IMAD.IADD R5, R3, 0x1, -R4 ;  /* 0x0000000103057824 */ /* 0x000fe400078e0a04 */
[----:B------:R-:W-:Y:S02]  /*1370*/  IMAD.IADD R3, R4, 0x1, -R3 ;  /* 0x0000000104037824 */ /* 0x000fe400078e0a03 */
[----:B------:R-:W-:Y:S02]  /*1380*/  IMAD R21, R5, R8, R21 ;  /* 0x0000000805157224 */ /* 0x000fe400078e0215 */
[----:B------:R-:W-:-:S07]  /*1390*/  IMAD R20, R3, R2, R20 ;  /* 0x0000000203147224 */ /* 0x000fce00078e0214 */
.L_x_16:
[----:B------:R-:W-:Y:S01]  /*13a0*/  BAR.SYNC.DEFER_BLOCKING 0x0 ;  /* 0x0000000000007b1d */ /* 0x000fe20000010000 */
[----:B------:R-:W-:Y:S01]  /*13b0*/  UISETP.NE.AND UP1, UPT, UR8, 0x2, UPT ;  /* 0x000000020800788c */ /* 0x000fe2000bf25270 */
[----:B------:R-:W-:Y:S02]  /*13c0*/  ISETP.NE.OR P5, PT, R0, 0x2, !P5 ;  /* 0x000000020000780c */ /* 0x000fe40006fa5670 */
[----:B------:R-:W-:-:S06]  /*13d0*/  LOP3.LUT R2, R103, 0x1f, RZ, 0xc0, !PT ;  /* 0x0000001f67027812 */ /* 0x000fcc00078ec0ff */
[----:B------:R-:W-:Y:S05]  /*13e0*/  BRA.U UP1, `(.L_x_17) ;  /* 0x0000001101ec7547 */ /* 0x000fea000b800000 */
[----:B------:R-:W1:Y:S01]  /*13f0*/  LDCU UR13, c[0x0][0x38c] ;  /* 0x00007180ff0d77ac */ /* 0x000e620008000800 */
[----:B------:R-:W2:Y:S01]  /*1400*/  LDC R9, c[0x0][0x370] ;  /* 0x0000dc00ff097b82 */ /* 0x000ea20000000800 */
[----:B------:R-:W-:Y:S01]  /*1410*/  PLOP3.LUT P1, PT, PT, PT, UP2, 0x80, 0x8 ;  /* 0x000000000008781c */ /* 0x000fe20003f2f028 */
[----:B------:R-:W-:Y:S01]  /*1420*/  IMAD.MOV.U32 R15, RZ, RZ, 0x1 ;  /* 0x00000001ff0f7424 */ /* 0x000fe200078e00ff */
[----:B------:R-:W-:Y:S01]  /*1430*/  ISETP.EQ.OR P4, PT, R2, RZ, P5 ;  /* 0x000000ff0200720c */ /* 0x000fe20002f82670 */
[----:B------:R-:W-:Y:S01]  /*1440*/  IMAD.MOV.U32 R14, RZ, RZ, RZ ;  /* 0x000000ffff0e7224 */ /* 0x000fe200078e00ff */
[----:B------:R-:W-:Y:S02]  /*1450*/  PLOP3.LUT P1, PT, P1, PT, PT, 0x8, 0x80 ;  /* 0x000000000080781c */ /* 0x000fe40000f2e170 */
[----:B------:R-:W-:Y:S01]  /*1460*/  CS2R R12, SRZ ;  /* 0x00000000000c7805 */ /* 0x000fe2000001ff00 */
[----:B------:R-:W-:Y:S01]  /*1470*/  IMAD.MOV.U32 R10, RZ, RZ, 0x1 ;  /* 0x00000001ff0a7424 */ /* 0x000fe200078e00ff */
[----:B------:R-:W4:Y:S01]  /*1480*/  LDC R0, c[0x0][0x374] ;  /* 0x0000dd00ff007b82 */ /* 0x000f220000000800 */
[----:B------:R-:W2:Y:S01]  /*1490*/  LDCU.64 UR22, c[0x0][0x348] ;  /* 0x00006900ff1677ac */ /* 0x000ea20008000a00 */
[----:B------:R-:W-:Y:S01]  /*14a0*/  UMOV UR6, URZ ;  /* 0x000000ff00067c82 */ /* 0x000fe20008000000 */
[----:B-1----:R-:W-:-:S04]  /*14b0*/  UIADD3 UR5, UPT, UPT, UR13, 0x7f, URZ ;  /* 0x0000007f0d057890 */ /* 0x002fc8000fffe0ff */
[----:B------:R-:W-:-:S04]  /*14c0*/  USHF.R.S32.HI UR4, URZ, 0x1f, UR5 ;  /* 0x0000001fff047899 */ /* 0x000fc80008011405 */
[----:B------:R-:W-:-:S04]  /*14d0*/  ULEA.HI UR4, UR4, UR5, URZ, 0x7 ;  /* 0x0000000504047291 */ /* 0x000fc8000f8f38ff */
[----:B------:R-:W-:Y:S02]  /*14e0*/  USHF.R.S32.HI UR15, URZ, 0x7, UR4 ;  /* 0x00000007ff0f7899 */ /* 0x000fe40008011404 */
[----:B------:R-:W-:Y:S02]  /*14f0*/  UIADD3 UR4, UPT, UPT, UR13, -0x1, URZ ;  /* 0xffffffff0d047890 */ /* 0x000fe4000fffe0ff */
[----:B------:R-:W-:Y:S02]  /*1500*/  UISETP.LT.U32.AND UP0, UPT, UR15, 0x8, UPT ;  /* 0x000000080f00788c */ /* 0x000fe4000bf01070 */
[----:B------:R-:W-:Y:S02]  /*1510*/  UISETP.GE.U32.AND UP1, UPT, UR4, -0xff, UPT ;  /* 0xffffff010400788c */ /* 0x000fe4000bf26070 */
[----:B------:R-:W-:Y:S02]  /*1520*/  USEL UR14, UR15, 0x8, UP0 ;  /* 0x000000080f0e7887 */ /* 0x000fe40008000000 */
[----:B------:R-:W-:-:S02]  /*1530*/  UIADD3 UR13, UPT, UPT, UR13, 0xfe, URZ ;  /* 0x000000fe0d0d7890 */ /* 0x000fc4000fffe0ff */
[----:B------:R-:W-:Y:S02]  /*1540*/  UIADD3 UR5, UPT, UPT, UR14, -0x1, URZ ;  /* 0xffffffff0e057890 */ /* 0x000fe4000fffe0ff */
[----:B------:R-:W-:-:S03]  /*1550*/  UIADD3 UR7, UPT, UPT, UR15, -UR14, URZ ;  /* 0x8000000e0f077290 */ /* 0x000fc6000fffe0ff */
[----:B------:R-:W-:-:S04]  /*1560*/  @UP1 UIADD3 UR5, UPT, UPT, UR14, URZ, URZ ;  /* 0x000000ff0e051290 */ /* 0x000fc8000fffe0ff */
[----:B--2---:R-:W-:-:S12]  /*1570*/  UIADD3 UR5, UPT, UPT, UR5, 0x1, URZ ;  /* 0x0000000105057890 */ /* 0x004fd8000fffe0ff */
.L_x_35:
[----:B------:R-:W-:Y:S01]  /*1580*/  UISETP.NE.AND UP0, UPT, UR37, URZ, UPT ;  /* 0x000000ff2500728c */ /* 0x000fe2000bf05270 */
[----:B------:R-:W1:Y:S08]  /*1590*/  S2UR UR37, SR_CgaCtaId ;  /* 0x00000000002579c3 */ /* 0x000e700000008800 */
[----:B------:R-:W-:Y:S05]  /*15a0*/  BRA.U UP0, `(.L_x_18) ;  /* 0x0000000100347547 */ /* 0x000fea000b800000 */
[----:B------:R-:W2:Y:S01]  /*15b0*/  S2R R2, SR_CgaCtaId ;  /* 0x0000000000027919 */ /* 0x000ea20000008800 */
[----:B------:R-:W-:-:S04]  /*15c0*/  MOV R3, 0x400 ;  /* 0x0000040000037802 */ /* 0x000fc80000000f00 */
[----:B--2---:R-:W-:Y:S02]  /*15d0*/  LEA R3, R2, R3, 0x18 ;  /* 0x0000000302037211 */ /* 0x004fe400078ec0ff */
[----:B------:R-:W-:-:S03]  /*15e0*/  SHF.L.U32 R2, R10, 0x1f, RZ ;  /* 0x0000001f0a027819 */ /* 0x000fc600000006ff */
[----:B------:R-:W-:-:S04]  /*15f0*/  IMAD R3, R12, 0x8, R3 ;  /* 0x000000080c037824 */ /* 0x000fc800078e0203 */
[----:B------:R-:W2:Y:S02]  /*1600*/  SYNCS.PHASECHK.TRANS64.TRYWAIT P0, [R3+URZ+0x120], R2 ;  /* 0x00012002030075a7 */ /* 0x000ea400080011ff */
[----:B--2---:R-:W-:Y:S05]  /*1610*/  @!P0 BRA `(.L_x_19) ;  /* 0x0000005c00b08947 */ /* 0x004fea0003800000 */
.L_x_109:
[----:B------:R-:W-:Y:S01]  /*1620*/  VIADD R12, R12, 0x1 ;  /* 0x000000010c0c7836 */ /* 0x000fe20000000000 */
[----:B------:R2:W-:Y:S04]  /*1630*/  SYNCS.ARRIVE.TRANS64.A1T0 RZ, [R3+URZ+0x110], RZ ;  /* 0x000110ff03ff79a7 */ /* 0x0005e800081000ff */
[----:B------:R-:W-:-:S04]  /*1640*/  ISETP.NE.AND P0, PT, R12, 0x2, PT ;  /* 0x000000020c00780c */ /* 0x000fc80003f05270 */
[----:B------:R-:W-:Y:S02]  /*1650*/  SEL R12, R12, RZ, P0 ;  /* 0x000000ff0c0c7207 */ /* 0x000fe40000000000 */
[----:B--2---:R-:W-:-:S04]  /*1660*/  SEL R3, RZ, 0x1, P0 ;  /* 0x00000001ff037807 */ /* 0x004fc80000000000 */
[----:B------:R-:W-:-:S07]  /*1670*/  LOP3.LUT R10, R10, R3, RZ, 0x3c, !PT ;  /* 0x000000030a0a7212 */ /* 0x000fce00078e3cff */
.L_x_18:
[----:B------:R-:W-:Y:S01]  /*1680*/  UMOV UR4, 0x400 ;  /* 0x0000040000047882 */ /* 0x000fe20000000000 */
[----:B------:R-:W-:Y:S01]  /*1690*/  SHF.L.U32 R2, R15, 0x1f, RZ ;  /* 0x0000001f0f027819 */ /* 0x000fe200000006ff */
[----:B-1----:R-:W-:Y:S01]  /*16a0*/  ULEA UR4, UR37, UR4, 0x18 ;  /* 0x0000000425047291 */ /* 0x002fe2000f8ec0ff */
[----:B------:R-:W-:Y:S01]  /*16b0*/  R2UR UR35, R21 ;  /* 0x00000000152372ca */ /* 0x000fe200000e0000 */
[----:B------:R-:W-:Y:S01]  /*16c0*/  UISETP.GE.U32.AND UP0, UPT, UR13, 0xff, UPT ;  /* 0x000000ff0d00788c */ /* 0x000fe2000bf06070 */
[----:B------:R-:W-:Y:S01]  /*16d0*/  R2UR UR11, R20 ;  /* 0x00000000140b72ca */ /* 0x000fe200000e0000 */
[----:B------:R-:W-:Y:S01]  /*16e0*/  ULEA UR8, UR6, UR4, 0x3 ;  /* 0x0000000406087291 */ /* 0x000fe2000f8e18ff */
[----:B------:R-:W-:-:S08]  /*16f0*/  UMOV UR24, URZ ;  /* 0x000000ff00187c82 */ /* 0x000fd00008000000 */
[----:B------:R1:W2:Y:S01]  /*1700*/  SYNCS.PHASECHK.TRANS64.TRYWAIT P0, [UR8+0x40], R2 ;  /* 0x00004002ff0075a7 */ /* 0x0002a20008001108 */
[----:B------:R-:W-:Y:S02]  /*1710*/  USHF.L.U32 UR35, UR35, 0x6, URZ ;  /* 0x0000000623237899 */ /* 0x000fe400080006ff */
[----:B------:R-:W-:Y:S01]  /*1720*/  USHF.L.U32 UR11, UR11, 0x7, URZ ;  /* 0x000000070b0b7899 */ /* 0x000fe200080006ff */
[----:B------:R-:W-:Y:S11]  /*1730*/  BRA.U !UP0, `(.L_x_20) ;  /* 0x0000000108a87547 */ /* 0x000ff6000b800000 */
[----:B------:R-:W-:Y:S01]  /*1740*/  UMOV UR16, URZ ;  /* 0x000000ff00107c82 */ /* 0x000fe20008000000 */
[----:B------:R-:W-:-:S05]  /*1750*/  UMOV UR17, UR6 ;  /* 0x0000000600117c82 */ /* 0x000fca0008000000 */
.L_x_25:
[----:B-1----:R-:W-:Y:S01]  /*1760*/  ULEA UR33, UR17, UR4, 0x3 ;  /* 0x0000000411217291 */ /* 0x002fe2000f8e18ff */
[----:B--2---:R-:W-:Y:S01]  /*1770*/  @!P5 MOV R3, 0x6000 ;  /* 0x000060000003d802 */ /* 0x004fe20000000f00 */
[----:B--2---:R-:W-:Y:S10]  /*1780*/  @P0 BRA `(.L_x_21) ;  /* 0x00000000000c0947 */ /* 0x004ff40003800000 */
[----:B------:R-:W-:-:S04]  /*1790*/  SHF.L.U32 R5, R15, 0x1f, RZ ;  /* 0x0000001f0f057819 */ /* 0x000fc800000006ff */
[----:B------:R-:W2:Y:S02]  /*17a0*/  SYNCS.PHASECHK.TRANS64.TRYWAIT P0, [UR33+0x40], R5 ;  /* 0x00004005ff0075a7 */ /* 0x000ea40008001121 */
[----:B--2---:R-:W-:Y:S05]  /*17b0*/  @!P0 BRA `(.L_x_22) ;  /* 0x0000005c005c8947 */ /* 0x004fea0003800000 */
.L_x_21:
[----:B------:R2:W-:Y:S01]  /*17c0*/  @!P5 SYNCS.ARRIVE.TRANS64 RZ, [UR33], R3 ;  /* 0x00000003ffffd9a7 */ /* 0x0005e20008000021 */
[----:B------:R-:W-:Y:S04]  /*17d0*/  BSSY.RECONVERGENT B0, `(.L_x_23) ;  /* 0x0000003000007945 */ /* 0x000fe80003800200 */
[----:B------:R-:W-:Y:S05]  /*17e0*/  @P4 BRA `(.L_x_24) ;  /* 0x0000000000044947 */ /* 0x000fea0003800000 */
[----:B------:R-:W-:Y:S05]  /*17f0*/  BPT.TRAP 0x1 ;  /* 0x000000040000795c */ /* 0x000fea0000300000 */
.L_x_24:
[----:B------:R-:W-:Y:S05]  /*1800*/  BSYNC.RECONVERGENT B0 ;  /* 0x0000000000007941 */ /* 0x000fea0003800200 */
.L_x_23:
[----:B------:R-:W-:Y:S02]  /*1810*/  UIADD3 UR6, UPT, UPT, UR17, 0x1, URZ ;  /* 0x0000000111067890 */ /* 0x000fe4000fffe0ff */
[----:B------:R-:W-:Y:S02]  /*1820*/  ULEA UR32, UR17, UR4, 0xd ;  /* 0x0000000411207291 */ /* 0x000fe4000f8e68ff */
[----:B------:R-:W-:Y:S02]  /*1830*/  UISETP.NE.AND UP0, UPT, UR6, 0x8, UPT ;  /* 0x000000080600788c */ /* 0x000fe4000bf05270 */
[----:B------:R-:W-:Y:S02]  /*1840*/  UIADD3 UR26, UP1, UPT, UR22, 0x80, URZ ;  /* 0x00000080161a7890 */ /* 0x000fe4000ff3e0ff */
[----:B------:R-:W-:Y:S02]  /*1850*/  USEL UR9, URZ, 0x1, UP0 ;  /* 0x00000001ff097887 */ /* 0x000fe40008000000 */
[----:B------:R-:W-:-:S02]  /*1860*/  USEL UR6, UR6, URZ, UP0 ;  /* 0x000000ff06067287 */ /* 0x000fc40008000000 */
[----:B------:R-:W-:Y:S02]  /*1870*/  UIADD3 UR20, UP0, UPT, UR22, 0x180, URZ ;  /* 0x0000018016147890 */ /* 0x000fe4000ff1e0ff */
[----:B------:R-:W-:Y:S01]  /*1880*/  ULEA UR8, UR6, UR4, 0x3 ;  /* 0x0000000406087291 */ /* 0x000fe2000f8e18ff */
[----:B------:R-:W-:Y:S01]  /*1890*/  LOP3.LUT R15, R15, UR9, RZ, 0x3c, !PT ;  /* 0x000000090f0f7c12 */ /* 0x000fe2000f8e3cff */
[----:B------:R-:W-:Y:S02]  /*18a0*/  USHF.L.U32 UR34, UR16, 0x7, URZ ;  /* 0x0000000710227899 */ /* 0x000fe400080006ff */
[----:B------:R-:W-:Y:S01]  /*18b0*/  UIADD3.X UR27, UPT, UPT, URZ, UR23, URZ, UP1, !UPT ;  /* 0x00000017ff1b7290 */ /* 0x000fe20008ffe4ff */
[----:B-1----:R-:W-:Y:S01]  /*18c0*/  SHF.L.U32 R2, R15, 0x1f, RZ ;  /* 0x0000001f0f027819 */ /* 0x002fe200000006ff */
[----:B------:R-:W-:Y:S02]  /*18d0*/  UIADD3 UR32, UPT, UPT, UR32, 0x4400, URZ ;  /* 0x0000440020207890 */ /* 0x000fe4000fffe0ff */
[----:B------:R-:W-:Y:S01]  /*18e0*/  UIADD3.X UR21, UPT, UPT, URZ, UR23, URZ, UP0, !UPT ;  /* 0x00000017ff157290 */ /* 0x000fe200087fe4ff */
[----:B------:R1:W1:Y:S01]  /*18f0*/  SYNCS.PHASECHK.TRANS64.TRYWAIT P0, [UR8+0x40], R2 ;  /* 0x00004002ff0075a7 */ /* 0x0002620008001108 */
[----:B------:R-:W-:Y:S01]  /*1900*/  ULEA UR8, UR17, UR4, 0xe ;  /* 0x0000000411087291 */ /* 0x000fe2000f8e70ff */
[----:B------:R-:W-:Y:S01]  /*1910*/  UMOV UR18, 0x0 ;  /* 0x0000000000127882 */ /* 0x000fe20000000000 */
[----:B------:R-:W-:-:S02]  /*1920*/  UMOV UR19, 0x10000000 ;  /* 0x1000000000137882 */ /* 0x000fc40000000000 */
[----:B------:R-:W-:Y:S01]  /*1930*/  UIADD3 UR8, UPT, UPT, UR8, 0x14400, URZ ;  /* 0x0001440008087890 */ /* 0x000fe2000fffe0ff */
[----:B------:R1:W-:Y:S01]  /*1940*/  UTMALDG.3D [UR32], [UR26], desc[UR18] ;  /* 0x000012201a0075b4 */ /* 0x0003e20008011000 */
[----:B------:R-:W-:Y:S01]  /*1950*/  UMOV UR12, UR36 ;  /* 0x00000024000c7c82 */ /* 0x000fe20008000000 */
[----:B------:R-:W-:Y:S01]  /*1960*/  UMOV UR9, UR33 ;  /* 0x0000002100097c82 */ /* 0x000fe20008000000 */
[----:B------:R-:W-:Y:S01]  /*1970*/  UMOV UR10, UR34 ;  /* 0x00000022000a7c82 */ /* 0x000fe20008000000 */
[----:B------:R-:W-:Y:S01]  /*1980*/  UIADD3 UR16, UPT, UPT, UR16, 0x1, URZ ;  /* 0x0000000110107890 */ /* 0x000fe2000fffe0ff */
[----:B------:R-:W-:Y:S01]  /*1990*/  UMOV UR24, UR5 ;  /* 0x0000000500187c82 */ /* 0x000fe20008000000 */
[----:B------:R-:W-:Y:S02]  /*19a0*/  UMOV UR17, UR6 ;  /* 0x0000000600117c82 */ /* 0x000fe40008000000 */
[----:B------:R1:W-:Y:S01]  /*19b0*/  UTMALDG.3D [UR8], [UR20], desc[UR18] ;  /* 0x00001208140075b4 */ /* 0x0003e20008011000 */
[----:B------:R-:W-:-:S09]  /*19c0*/  UISETP.NE.AND UP0, UPT, UR16, UR5, UPT ;  /* 0x000000051000728c */ /* 0x000fd2000bf05270 */
[----:B------:R-:W-:Y:S05]  /*19d0*/  BRA.U UP0, `(.L_x_25) ;  /* 0xfffffffd00607547 */ /* 0x000fea000b83ffff */
.L_x_20:
[----:B-1----:R-:W-:Y:S01]  /*19e0*/  ULEA UR8, UR6, UR4, 0x3 ;  /* 0x0000000406087291 */ /* 0x002fe2000f8e18ff */
[----:B------:R-:W-:Y:S01]  /*19f0*/  SHF.L.U32 R2, R15, 0x1f, RZ ;  /* 0x0000001f0f027819 */ /* 0x000fe200000006ff */
[----:B------:R-:W-:Y:S01]  /*1a00*/  @!P1 SYNCS.ARRIVE.TRANS64.A1T0 RZ, [UR4+0xa8], RZ ;  /* 0x0000a8ffffff99a7 */ /* 0x000fe20008100004 */
[----:B------:R-:W-:-:S06]  /*1a10*/  UISETP.GT.AND UP0, UPT, UR15, UR14, UPT ;  /* 0x0000000e0f00728c */ /* 0x000fcc000bf04270 */
[----:B--2---:R1:W2:Y:S03]  /*1a20*/  SYNCS.PHASECHK.TRANS64.TRYWAIT P0, [UR8+0x40], R2 ;  /* 0x00004002ff0075a7 */ /* 0x0042a60008001108 */
[----:B------:R-:W-:Y:S05]  /*1a30*/  BRA.U !UP0, `(.L_x_26) ;  /* 0x0000000108ac7547 */ /* 0x000fea000b800000 */
[----:B------:R-:W-:Y:S01]  /*1a40*/  UIADD3 UR21, UPT, UPT, UR7, UR24, URZ ;  /* 0x0000001807157290 */ /* 0x000fe2000fffe0ff */
[----:B------:R-:W-:-:S11]  /*1a50*/  UMOV UR25, UR6 ;  /* 0x0000000600197c82 */ /* 0x000fd60008000000 */
.L_x_31:
[----:B-1----:R-:W-:Y:S01]  /*1a60*/  ULEA UR17, UR25, UR4, 0x3 ;  /* 0x0000000419117291 */ /* 0x002fe2000f8e18ff */
[----:B--2---:R-:W-:Y:S01]  /*1a70*/  @!P5 MOV R3, 0x6000 ;  /* 0x000060000003d802 */ /* 0x004fe20000000f00 */
[----:B--2---:R-:W-:Y:S10]  /*1a80*/  @P0 BRA `(.L_x_27) ;  /* 0x00000000000c0947 */ /* 0x004ff40003800000 */
[----:B------:R-:W-:-:S04]  /*1a90*/  SHF.L.U32 R5, R15, 0x1f, RZ ;  /* 0x0000001f0f057819 */ /* 0x000fc800000006ff */
[----:B------:R-:W2:Y:S02]  /*1aa0*/  SYNCS.PHASECHK.TRANS64.TRYWAIT P0, [UR17+0x40], R5 ;  /* 0x00004005ff0075a7 */ /* 0x000ea40008001111 */
[----:B--2---:R-:W-:Y:S05]  /*1ab0*/  @!P0 BRA `(.L_x_28) ;  /* 0x0000005800b48947 */ /* 0x004fea0003800000 */
.L_x_27:
[----:B------:R2:W-:Y:S01]  /*1ac0*/  @!P5 SYNCS.ARRIVE.TRANS64 RZ, [UR17], R3 ;  /* 0x00000003ffffd9a7 */ /* 0x0005e20008000011 */
[----:B------:R-:W-:Y:S04]  /*1ad0*/  BSSY.RECONVERGENT B0, `(.L_x_29) ;  /* 0x0000003000007945 */ /* 0x000fe80003800200 */
[----:B------:R-:W-:Y:S05]  /*1ae0*/  @P4 BRA `(.L_x_30) ;  /* 0x0000000000044947 */ /* 0x000fea0003800000 */
[----:B------:R-:W-:Y:S05]  /*1af0*/  BPT.TRAP 0x1 ;  /* 0x000000040000795c */ /* 0x000fea0000300000 */
.L_x_30:
[----:B------:R-:W-:Y:S05]  /*1b00*/  BSYNC.RECONVERGENT B0 ;  /* 0x0000000000007941 */ /* 0x000fea0003800200 */
.L_x_29:
        /* <DEDUP_REMOVED lines=10> */
[----:B------:R-:W-:Y:S01]  /*1bb0*/  UIADD3 UR16, UPT, UPT, UR16, 0x4400, URZ ;  /* 0x0000440010107890 */ /* 0x000fe2000fffe0ff */
[----:B-1----:R-:W-:Y:S01]  /*1bc0*/  SHF.L.U32 R2, R15, 0x1f, RZ ;  /* 0x0000001f0f027819 */ /* 0x002fe200000006ff */
[----:B------:R-:W-:Y:S02]  /*1bd0*/  UIADD3.X UR31, UPT, UPT, URZ, UR23, URZ, UP1, !UPT ;  /* 0x00000017ff1f7290 */ /* 0x000fe40008ffe4ff */
[----:B------:R-:W-:Y:S01]  /*1be0*/  UIADD3.X UR29, UPT, UPT, URZ, UR23, URZ, UP0, !UPT ;  /* 0x00000017ff1d7290 */ /* 0x000fe200087fe4ff */
[----:B------:R1:W1:Y:S01]  /*1bf0*/  SYNCS.PHASECHK.TRANS64.TRYWAIT P0, [UR8+0x40], R2 ;  /* 0x00004002ff0075a7 */ /* 0x0002620008001108 */
[----:B------:R-:W-:Y:S01]  /*1c00*/  ULEA UR8, UR25, UR4, 0xe ;  /* 0x0000000419087291 */ /* 0x000fe2000f8e70ff */
[----:B------:R-:W-:Y:S01]  /*1c10*/  UMOV UR26, 0x0 ;  /* 0x00000000001a7882 */ /* 0x000fe20000000000 */
[----:B------:R-:W-:-:S02]  /*1c20*/  UMOV UR27, 0x10000000 ;  /* 0x10000000001b7882 */ /* 0x000fc40000000000 */
[----:B------:R-:W-:Y:S01]  /*1c30*/  UIADD3 UR8, UPT, UPT, UR8, 0x14400, URZ ;  /* 0x0001440008087890 */ /* 0x000fe2000fffe0ff */
[----:B------:R-:W-:Y:S01]  /*1c40*/  UMOV UR19, UR35 ;  /* 0x0000002300137c82 */ /* 0x000fe20008000000 */
[----:B------:R-:W-:Y:S01]  /*1c50*/  UMOV UR20, UR36 ;  /* 0x0000002400147c82 */ /* 0x000fe20008000000 */
[----:B------:R-:W-:Y:S01]  /*1c60*/  UMOV UR12, UR36 ;  /* 0x00000024000c7c82 */ /* 0x000fe20008000000 */
[----:B------:R-:W-:Y:S01]  /*1c70*/  UMOV UR9, UR17 ;  /* 0x0000001100097c82 */ /* 0x000fe20008000000 */
[----:B------:R-:W-:Y:S01]  /*1c80*/  UMOV UR10, UR18 ;  /* 0x00000012000a7c82 */ /* 0x000fe20008000000 */
[----:B------:R1:W-:Y:S01]  /*1c90*/  UTMALDG.3D [UR16], [UR30], desc[UR26] ;  /* 0x00001a101e0075b4 */ /* 0x0003e20008011000 */
[----:B------:R-:W-:Y:S01]  /*1ca0*/  UIADD3 UR24, UPT, UPT, UR24, 0x1, URZ ;  /* 0x0000000118187890 */ /* 0x000fe2000fffe0ff */
[----:B------:R-:W-:-:S03]  /*1cb0*/  UMOV UR25, UR6 ;  /* 0x0000000600197c82 */ /* 0x000fc60008000000 */
[----:B------:R-:W-:Y:S01]  /*1cc0*/  UISETP.NE.AND UP0, UPT, UR24, UR21, UPT ;  /* 0x000000151800728c */ /* 0x000fe2000bf05270 */
[----:B------:R1:W-:Y:S08]  /*1cd0*/  UTMALDG.3D [UR8], [UR28], desc[UR26] ;  /* 0x00001a081c0075b4 */ /* 0x0003f00008011000 */
[----:B------:R-:W-:Y:S05]  /*1ce0*/  BRA.U UP0, `(.L_x_31) ;  /* 0xfffffffd005c7547 */ /* 0x000fea000b83ffff */
.L_x_26:
[C---:B-1----:R-:W-:Y:S01]  /*1cf0*/  LEA R2, R14.reuse, UR4, 0x3 ;  /* 0x000000040e027c11 */ /* 0x042fe2000f8e18ff */
[----:B------:R-:W-:Y:S01]  /*1d00*/  NOP ;  /* 0x0000000000007918 */ /* 0x000fe20000000000 */
[----:B--2---:R-:W-:Y:S02]  /*1d10*/  SHF.L.U32 R3, R13, 0x1f, RZ ;  /* 0x0000001f0d037819 */ /* 0x004fe400000006ff */
[----:B------:R-:W-:Y:S02]  /*1d20*/  LEA R4, R14, UR4, 0x4 ;  /* 0x000000040e047c11 */ /* 0x000fe4000f8e20ff */
[----:B------:R-:W1:Y:S02]  /*1d30*/  SYNCS.PHASECHK.TRANS64.TRYWAIT P0, [R2+URZ+0xb0], R3 ;  /* 0x0000b003020075a7 */ /* 0x000e6400080011ff */
[----:B-1----:R-:W-:Y:S05]  /*1d40*/  @!P0 BRA `(.L_x_32) ;  /* 0x0000005800288947 */ /* 0x002fea0003800000 */
.L_x_112:
[----:B------:R-:W2:Y:S01]  /*1d50*/  LDS.128 R4, [R4+0x140] ;  /* 0x0001400004047984 */ /* 0x000ea20000000c00 */
[----:B---3--:R-:W-:Y:S01]  /*1d60*/  ISETP.GE.AND P0, PT, R40, 0x1, PT ;  /* 0x000000012800780c */ /* 0x008fe20003f06270 */
[----:B-1----:R-:W-:Y:S01]  /*1d70*/  VIADD R2, R2, 0xc0 ;  /* 0x000000c002027836 */ /* 0x002fe20000000000 */
[----:B------:R-:W-:Y:S01]  /*1d80*/  @!PT LDS RZ, [RZ] ;  /* 0x00000000fffff984 */ /* 0x000fe20000000800 */
[----:B------:R-:W-:Y:S01]  /*1d90*/  @!PT LDS RZ, [RZ] ;  /* 0x00000000fffff984 */ /* 0x000fe20000000800 */
[----:B------:R-:W-:Y:S01]  /*1da0*/  @!PT LDS RZ, [RZ] ;  /* 0x00000000fffff984 */ /* 0x000fe20000000800 */
[----:B------:R-:W-:Y:S01]  /*1db0*/  @!PT LDS RZ, [RZ] ;  /* 0x00000000fffff984 */ /* 0x000fe20000000800 */
[----:B------:R1:W-:Y:S06]  /*1dc0*/  MEMBAR.ALL.CTA ;  /* 0x0000000000007992 */ /* 0x0003ec0000008000 */
[----:B-1----:R-:W1:Y:S01]  /*1dd0*/  FENCE.VIEW.ASYNC.S ;  /* 0x00000000000073c6 */ /* 0x002e620000000000 */
[----:B------:R-:W-:-:S04]  /*1de0*/  PRMT R2, RZ, 0x654, R2 ;  /* 0x00000654ff027816 */ /* 0x000fc80000000002 */
[----:B-1----:R1:W-:Y:S01]  /*1df0*/  SYNCS.ARRIVE.TRANS64.RED.A1T0 RZ, [R2+URZ], RZ ;  /* 0x000000ff02ff79a7 */ /* 0x0023e200081004ff */
[----:B--2---:R-:W-:-:S13]  /*1e00*/  LOP3.LUT P2, RZ, R6, 0x1, RZ, 0xc0, !PT ;  /* 0x0000000106ff7812 */ /* 0x004fda000784c0ff */
[----:B------:R-:W-:Y:S01]  /*1e10*/  @P2 SHF.R.U32.HI R3, RZ, 0x10, R5 ;  /* 0x00000010ff032819 */ /* 0x000fe20000011605 */
[----:B------:R-:W-:Y:S01]  /*1e20*/  VOTEU.ANY UP0, P2 ;  /* 0x0000000000ff7886 */ /* 0x000fe20001000100 */
[----:B------:R-:W-:Y:S02]  /*1e30*/  @P2 MOV R11, R4 ;  /* 0x00000004000b2202 */ /* 0x000fe40000000f00 */
[----:B------:R-:W-:Y:S02]  /*1e40*/  @P2 R2UR.BROADCAST UR8, R3 ;  /* 0x00000000030822ca */ /* 0x000fe400008e0000 */
[----:B------:R-:W-:-:S11]  /*1e50*/  @P2 LOP3.LUT R8, R5, 0xffff, RZ, 0xc0, !PT ;  /* 0x0000ffff05082812 */ /* 0x000fd600078ec0ff */
[----:B------:R-:W-:Y:S01]  /*1e60*/  @UP0 UMOV UR36, UR8 ;  /* 0x0000000800240c82 */ /* 0x000fe20008000000 */
[----:B-1----:R-:W-:Y:S05]  /*1e70*/  @!P0 BRA `(.L_x_33) ;  /* 0x0000000000b88947 */ /* 0x002fea0003800000 */
[----:B------:R-:W4:Y:S01]  /*1e80*/  LDC.64 R4, c[0x0][0xb18] ;  /* 0x0002c600ff047b82 */ /* 0x000f220000000a00 */
[----:B------:R-:W-:-:S07]  /*1e90*/  ISETP.NE.AND P3, PT, R40, 0x1, PT ;  /* 0x000000012800780c */ /* 0x000fce0003f65270 */
[----:B------:R-:W1:Y:S08]  /*1ea0*/  LDC.64 R6, c[0x0][0xb10] ;  /* 0x0002c400ff067b82 */ /* 0x000e700000000a00 */
[----:B------:R-:W2:Y:S08]  /*1eb0*/  LDC R16, c[0x0][0xb20] ;  /* 0x0002c800ff107b82 */ /* 0x000eb00000000800 */
[----:B------:R-:W3:Y:S01]  /*1ec0*/  LDC R18, c[0x0][0xb0c] ;  /* 0x0002c300ff127b82 */ /* 0x000ee20000000800 */
[----:B----4-:R-:W-:Y:S01]  /*1ed0*/  IMAD.HI.U32 R17, R0, R5, RZ ;  /* 0x0000000500117227 */ /* 0x010fe200078e00ff */
[----:B------:R-:W-:-:S03]  /*1ee0*/  ISETP.NE.AND P0, PT, R4, 0x1, PT ;  /* 0x000000010400780c */ /* 0x000fc60003f05270 */
[----:B------:R-:W-:-:S03]  /*1ef0*/  IMAD.HI.U32 R5, R8, R5, RZ ;  /* 0x0000000508057227 */ /* 0x000fc600078e00ff */
[----:B------:R-:W4:Y:S01]  /*1f00*/  LDC.64 R2, c[0x0][0xb28] ;  /* 0x0002ca00ff027b82 */ /* 0x000f220000000a00 */
[----:B-1----:R-:W-:-:S04]  /*1f10*/  IMAD.HI.U32 R20, R9, R6, RZ ;  /* 0x0000000609147227 */ /* 0x002fc800078e00ff */
[----:B------:R-:W-:Y:S01]  /*1f20*/  IMAD.HI.U32 R22, R11, R6, RZ ;  /* 0x000000060b167227 */ /* 0x000fe200078e00ff */
[----:B------:R-:W-:Y:S02]  /*1f30*/  SHF.R.U32.HI R20, RZ, R7, R20 ;  /* 0x00000007ff147219 */ /* 0x000fe40000011614 */
[-C--:B--2---:R-:W-:Y:S02]  /*1f40*/  SHF.R.U32.HI R17, RZ, R16.reuse, R17 ;  /* 0x00000010ff117219 */ /* 0x084fe40000011611 */
[----:B------:R-:W-:Y:S02]  /*1f50*/  SHF.R.U32.HI R5, RZ, R16, R5 ;  /* 0x00000010ff057219 */ /* 0x000fe40000011605 */
[----:B------:R-:W-:Y:S02]  /*1f60*/  SEL R17, R0, R17, !P0 ;  /* 0x0000001100117207 */ /* 0x000fe40004000000 */
[----:B------:R-:W-:Y:S02]  /*1f70*/  SHF.R.U32.HI R22, RZ, R7, R22 ;  /* 0x00000007ff167219 */ /* 0x000fe40000011616 */
[----:B---3--:R-:W-:-:S02]  /*1f80*/  ISETP.NE.AND P1, PT, R18, 0x1, PT ;  /* 0x000000011200780c */ /* 0x008fc40003f25270 */
[----:B------:R-:W-:Y:S02]  /*1f90*/  SEL R5, R8, R5, !P0 ;  /* 0x0000000508057207 */ /* 0x000fe40004000000 */
[----:B------:R-:W-:Y:S02]  /*1fa0*/  SEL R19, R9, R20, !P1 ;  /* 0x0000001409137207 */ /* 0x000fe40004800000 */
[----:B------:R-:W-:Y:S01]  /*1fb0*/  SEL R7, R11, R22, !P1 ;  /* 0x000000160b077207 */ /* 0x000fe20004800000 */
[----:B----4-:R-:W-:-:S04]  /*1fc0*/  IMAD.HI.U32 R20, R17, R2, RZ ;  /* 0x0000000211147227 */ /* 0x010fc800078e00ff */
[----:B------:R-:W-:Y:S01]  /*1fd0*/  IMAD.HI.U32 R6, R19, R2, RZ ;  /* 0x0000000213067227 */ /* 0x000fe200078e00ff */
[----:B------:R-:W-:-:S04]  /*1fe0*/  @P3 SHF.R.U32.HI R17, RZ, R3, R20 ;  /* 0x00000003ff113219 */ /* 0x000fc80000011614 */
[----:B------:R-:W-:Y:S01]  /*1ff0*/  @P3 SHF.R.U32.HI R19, RZ, R3, R6 ;  /* 0x00000003ff133219 */ /* 0x000fe20000011606 */
[----:B------:R-:W-:-:S04]  /*2000*/  IMAD R17, R40, R17, RZ ;  /* 0x0000001128117224 */ /* 0x000fc800078e02ff */
[----:B------:R-:W-:Y:S01]  /*2010*/  IMAD R6, R40, R19, RZ ;  /* 0x0000001328067224 */ /* 0x000fe200078e02ff */
[C---:B------:R-:W-:Y:S02]  /*2020*/  ISETP.GE.AND P0, PT, R5.reuse, R17, PT ;  /* 0x000000110500720c */ /* 0x040fe40003f06270 */
[----:B------:R-:W-:Y:S02]  /*2030*/  IADD3 R17, PT, PT, -R5, RZ, RZ ;  /* 0x000000ff05117210 */ /* 0x000fe40007ffe1ff */
[----:B------:R-:W-:Y:S01]  /*2040*/  ISETP.GE.OR P0, PT, R7, R6, P0 ;  /* 0x000000060700720c */ /* 0x000fe20000706670 */
[----:B------:R-:W-:-:S04]  /*2050*/  IMAD.HI.U32 R6, R5, R2, RZ ;  /* 0x0000000205067227 */ /* 0x000fc800078e00ff */
[----:B------:R-:W-:Y:S01]  /*2060*/  IMAD R8, R4, R17, R8 ;  /* 0x0000001104087224 */ /* 0x000fe200078e0208 */
[----:B------:R-:W-:-:S04]  /*2070*/  SHF.R.U32.HI R6, RZ, R3, R6 ;  /* 0x00000003ff067219 */ /* 0x000fc80000011606 */
[----:B------:R-:W-:-:S03]  /*2080*/  SEL R6, R5, R6, !P3 ;  /* 0x0000000605067207 */ /* 0x000fc60005800000 */
[----:B------:R-:W-:-:S04]  /*2090*/  @!P0 IMAD.HI.U32 R16, R7, R2, RZ ;  /* 0x0000000207108227 */ /* 0x000fc800078e00ff */
[----:B------:R-:W-:Y:S01]  /*20a0*/  IMAD.MOV R2, RZ, RZ, -R6 ;  /* 0x000000ffff027224 */ /* 0x000fe200078e0a06 */
[----:B------:R-:W-:-:S03]  /*20b0*/  @!P0 SHF.R.U32.HI R16, RZ, R3, R16 ;  /* 0x00000003ff108219 */ /* 0x000fc60000011610 */
[----:B------:R-:W-:Y:S01]  /*20c0*/  IMAD R2, R40, R2, R5 ;  /* 0x0000000228027224 */ /* 0x000fe200078e0205 */
        /* <DEDUP_REMOVED lines=9> */
.L_x_33:
[----:B------:R-:W1:Y:S02]  /*2160*/  LDCU UR8, c[0x0][0xb30] ;  /* 0x00016600ff0877ac */ /* 0x000e640008000800 */
[----:B-1----:R-:W-:-:S09]  /*2170*/  UISETP.NE.AND UP0, UPT, UR8, 0x1, UPT ;  /* 0x000000010800788c */ /* 0x002fd2000bf05270 */
[----:B------:R-:W-:Y:S05]  /*2180*/  BRA.U UP0, `(.L_x_34) ;  /* 0x0000000100407547 */ /* 0x000fea000b800000 */
[----:B------:R-:W1:Y:S08]  /*2190*/  LDC.64 R4, c[0x0][0xb10] ;  /* 0x0002c400ff047b82 */ /* 0x000e700000000a00 */
[----:B------:R-:W2:Y:S08]  /*21a0*/  LDC.64 R2, c[0x0][0xb18] ;  /* 0x0002c600ff027b82 */ /* 0x000eb00000000a00 */
[----:B------:R-:W3:Y:S08]  /*21b0*/  LDC R6, c[0x0][0xb20] ;  /* 0x0002c800ff067b82 */ /* 0x000ef00000000800 */
[----:B------:R-:W4:Y:S01]  /*21c0*/  LDC R16, c[0x0][0xb0c] ;  /* 0x0002c300ff107b82 */ /* 0x000f220000000800 */
[----:B-1----:R-:W-:-:S05]  /*21d0*/  IMAD.HI.U32 R4, R11, R4, RZ ;  /* 0x000000040b047227 */ /* 0x002fca00078e00ff */
[----:B------:R-:W-:Y:S01]  /*21e0*/  SHF.R.U32.HI R4, RZ, R5, R4 ;  /* 0x00000005ff047219 */ /* 0x000fe20000011604 */
[----:B--2---:R-:W-:Y:S01]  /*21f0*/  IMAD.HI.U32 R3, R8, R3, RZ ;  /* 0x0000000308037227 */ /* 0x004fe200078e00ff */
[----:B------:R-:W-:-:S04]  /*2200*/  ISETP.NE.AND P0, PT, R2, 0x1, PT ;  /* 0x000000010200780c */ /* 0x000fc80003f05270 */
[----:B---3--:R-:W-:-:S04]  /*2210*/  SHF.R.U32.HI R3, RZ, R6, R3 ;  /* 0x00000006ff037219 */ /* 0x008fc80000011603 */
[----:B------:R-:W-:Y:S02]  /*2220*/  SEL R3, R8, R3, !P0 ;  /* 0x0000000308037207 */ /* 0x000fe40004000000 */
[----:B----4-:R-:W-:-:S04]  /*2230*/  ISETP.NE.AND P1, PT, R16, 0x1, PT ;  /* 0x000000011000780c */ /* 0x010fc80003f25270 */
[----:B------:R-:W-:-:S05]  /*2240*/  SEL R4, R11, R4, !P1 ;  /* 0x000000040b047207 */ /* 0x000fca0004800000 */
[----:B------:R-:W-:Y:S02]  /*2250*/  IMAD.IADD R5, R3, 0x1, -R4 ;  /* 0x0000000103057824 */ /* 0x000fe400078e0a04 */
[----:B------:R-:W-:Y:S02]  /*2260*/  IMAD.IADD R3, R4, 0x1, -R3 ;  /* 0x0000000104037824 */ /* 0x000fe400078e0a03 */
[----:B------:R-:W-:Y:S02]  /*2270*/  IMAD R11, R5, R16, R11 ;  /* 0x00000010050b7224 */ /* 0x000fe400078e020b */
[----:B------:R-:W-:-:S07]  /*2280*/  IMAD R8, R3, R2, R8 ;  /* 0x0000000203087224 */ /* 0x000fce00078e0208 */
.L_x_34:
[----:B------:R-:W-:Y:S01]  /*2290*/  VIADD R14, R14, 0x1 ;  /* 0x000000010e0e7836 */ /* 0x000fe20000000000 */
[----:B------:R-:W-:Y:S01]  /*22a0*/  PLOP3.LUT P1, PT, PT, PT, PT, 0x80, 0x8 ;  /* 0x000000000008781c */ /* 0x000fe20003f2f070 */
[----:B------:R-:W-:Y:S02]  /*22b0*/  IMAD.IADD R21, R11, 0x1, R90 ;  /* 0x000000010b157824 */ /* 0x000fe400078e025a */
[----:B------:R-:W-:Y:S01]  /*22c0*/  IMAD.IADD R20, R8, 0x1, R83 ;  /* 0x0000000108147824 */ /* 0x000fe200078e0253 */
[----:B------:R-:W-:-:S04]  /*22d0*/  ISETP.NE.AND P0, PT, R14, 0x2, PT ;  /* 0x000000020e00780c */ /* 0x000fc80003f05270 */
[----:B------:R-:W-:Y:S02]  /*22e0*/  SEL R2, RZ, 0x1, P0 ;  /* 0x00000001ff027807 */ /* 0x000fe40000000000 */
[----:B------:R-:W-:Y:S02]  /*22f0*/  SEL R14, R14, RZ, P0 ;  /* 0x000000ff0e0e7207 */ /* 0x000fe40000000000 */
[----:B------:R-:W-:Y:S01]  /*2300*/  LOP3.LUT R13, R13, R2, RZ, 0x3c, !PT ;  /* 0x000000020d0d7212 */ /* 0x000fe200078e3cff */
[----:B------:R-:W-:Y:S06]  /*2310*/  @P2 BRA `(.L_x_35) ;  /* 0xfffffff000982947 */ /* 0x000fec000383ffff */
[----:B------:R-:W-:Y:S01]  /*2320*/  UIADD3 UR4, UPT, UPT, UR4, 0x40, URZ ;  /* 0x0000004004047890 */ /* 0x000fe2000fffe0ff */
[----:B------:R-:W-:-:S03]  /*2330*/  SHF.L.U32 R3, R15, 0x1f, RZ ;  /* 0x0000001f0f037819 */ /* 0x000fc600000006ff */
[----:B------:R-:W-:-:S09]  /*2340*/  ULEA UR5, UR6, UR4, 0x3 ;  /* 0x0000000406057291 */ /* 0x000fd2000f8e18ff */
[----:B------:R-:W1:Y:S02]  /*2350*/  SYNCS.PHASECHK.TRANS64.TRYWAIT P0, [UR5], R3 ;  /* 0x00000003ff0075a7 */ /* 0x000e640008001105 */
[----:B-1----:R-:W-:Y:S05]  /*2360*/  @!P0 BRA `(.L_x_36) ;  /* 0x0000005000b48947 */ /* 0x002fea0003800000 */
.L_x_114:
[----:B------:R-:W-:-:S04]  /*2370*/  UIADD3 UR6, UPT, UPT, UR6, 0x1, URZ ;  /* 0x0000000106067890 */ /* 0x000fc8000fffe0ff */
[----:B------:R-:W-:-:S04]  /*2380*/  UISETP.NE.AND UP0, UPT, UR6, 0x8, UPT ;  /* 0x000000080600788c */ /* 0x000fc8000bf05270 */
[----:B------:R-:W-:Y:S02]  /*2390*/  USEL UR7, URZ, 0x1, UP0 ;  /* 0x00000001ff077887 */ /* 0x000fe40008000000 */
[----:B------:R-:W-:-:S04]  /*23a0*/  USEL UR6, UR6, URZ, UP0 ;  /* 0x000000ff06067287 */ /* 0x000fc80008000000 */
[----:B------:R-:W-:Y:S01]  /*23b0*/  ULEA UR5, UR6, UR4, 0x3 ;  /* 0x0000000406057291 */ /* 0x000fe2000f8e18ff */
[----:B------:R-:W-:-:S04]  /*23c0*/  LOP3.LUT R2, R15, UR7, RZ, 0x3c, !PT ;  /* 0x000000070f027c12 */ /* 0x000fc8000f8e3cff */
[----:B-1----:R-:W-:-:S04]  /*23d0*/  SHF.L.U32 R3, R2, 0x1f, RZ ;  /* 0x0000001f02037819 */ /* 0x002fc800000006ff */
[----:B------:R-:W1:Y:S02]  /*23e0*/  SYNCS.PHASECHK.TRANS64.TRYWAIT P0, [UR5], R3 ;  /* 0x00000003ff0075a7 */ /* 0x000e640008001105 */
[----:B-1----:R-:W-:Y:S05]  /*23f0*/  @!P0 BRA `(.L_x_37) ;  /* 0x0000005000a88947 */ /* 0x002fea0003800000 */
.L_x_116:
        /* <DEDUP_REMOVED lines=9> */
.L_x_118:
        /* <DEDUP_REMOVED lines=9> */
.L_x_120:
        /* <DEDUP_REMOVED lines=9> */
.L_x_122:
        /* <DEDUP_REMOVED lines=9> */
.L_x_124:
        /* <DEDUP_REMOVED lines=9> */
.L_x_126:
[----:B------:R-:W-:-:S04]  /*26d0*/  UIADD3 UR6, UPT, UPT, UR6, 0x1, URZ ;  /* 0x0000000106067890 */ /* 0x000fc8000fffe0ff */
[----:B------:R-:W-:-:S04]  /*26e0*/  UISETP.NE.AND UP0, UPT, UR6, 0x8, UPT ;  /* 0x000000080600788c */ /* 0x000fc8000bf05270 */
[----:B------:R-:W-:Y:S02]  /*26f0*/  USEL UR5, URZ, 0x1, UP0 ;  /* 0x00000001ff057887 */ /* 0x000fe40008000000 */
[----:B------:R-:W-:-:S04]  /*2700*/  USEL UR6, UR6, URZ, UP0 ;  /* 0x000000ff06067287 */ /* 0x000fc80008000000 */
[----:B------:R-:W-:Y:S01]  /*2710*/  ULEA UR6, UR6, UR4, 0x3 ;  /* 0x0000000406067291 */ /* 0x000fe2000f8e18ff */
[----:B-1----:R-:W-:-:S04]  /*2720*/  LOP3.LUT R3, R2, UR5, RZ, 0x3c, !PT ;  /* 0x0000000502037c12 */ /* 0x002fc8000f8e3cff */
[----:B------:R-:W-:Y:S01]  /*2730*/  SHF.L.U32 R3, R3, 0x1f, RZ ;  /* 0x0000001f03037819 */ /* 0x000fe200000006ff */
[----:B----4-:R-:W-:-:S07]  /*2740*/  IMAD.U32 R0, RZ, RZ, UR6 ;  /* 0x00000006ff007e24 */ /* 0x010fce000f8e00ff */
.L_x_43:
[----:B-1----:R1:W2:Y:S02]  /*2750*/  SYNCS.PHASECHK.TRANS64.TRYWAIT P0, [R0+URZ], R3 ;  /* 0x00000003000075a7 */ /* 0x0022a400080011ff */
[----:B--2---:R-:W-:Y:S05]  /*2760*/  @!P0 NANOSLEEP.SYNCS 0x989680 ;  /* 0x009896800000895d */ /* 0x004fea0003900000 */
[----:B------:R-:W2:Y:S02]  /*2770*/  @!P0 SYNCS.PHASECHK.TRANS64 P0, [R0+URZ], R3 ;  /* 0x00000003000085a7 */ /* 0x000ea400080010ff */
[----:B--2---:R-:W-:Y:S05]  /*2780*/  @P0 EXIT ;  /* 0x000000000000094d */ /* 0x004fea0003800000 */
[----:B------:R-:W-:Y:S05]  /*2790*/  BRA `(.L_x_43) ;  /* 0xfffffffc00ec7947 */ /* 0x000fea000383ffff */
.L_x_17:
[----:B------:R-:W-:-:S04]  /*27a0*/  UISETP.NE.AND UP1, UPT, UR37, URZ, UPT ;  /* 0x000000ff2500728c */ /* 0x000fc8000bf25270 */
[----:B------:R-:W-:-:S09]  /*27b0*/  UISETP.NE.OR UP1, UPT, UR8, 0x1, UP1 ;  /* 0x000000010800788c */ /* 0x000fd20008f25670 */
[----:B------:R-:W-:Y:S05]  /*27c0*/  BRA.U UP1, `(.L_x_44) ;  /* 0x0000000501487547 */ /* 0x000fea000b800000 */
[----:B------:R-:W-:Y:S01]  /*27d0*/  ISETP.NE.AND P2, PT, R2, RZ, PT ;  /* 0x000000ff0200720c */ /* 0x000fe20003f45270 */
[----:B------:R-:W-:Y:S01]  /*27e0*/  IMAD.MOV.U32 R12, RZ, RZ, 0x1 ;  /* 0x00000001ff0c7424 */ /* 0x000fe200078e00ff */
[----:B------:R-:W-:Y:S02]  /*27f0*/  CS2R R10, SRZ ;  /* 0x00000000000a7805 */ /* 0x000fe4000001ff00 */
[----:B------:R-:W-:Y:S01]  /*2800*/  CS2R R8, SRZ ;  /* 0x0000000000087805 */ /* 0x000fe2000001ff00 */
[----:B------:R-:W-:Y:S01]  /*2810*/  UMOV UR4, 0x400 ;  /* 0x0000040000047882 */ /* 0x000fe20000000000 */
[----:B------:R-:W-:Y:S01]  /*2820*/  UMOV UR6, URZ ;  /* 0x000000ff00067c82 */ /* 0x000fe20008000000 */
[----:B------:R-:W-:-:S12]  /*2830*/  ULEA UR37, UR37, UR4, 0x18 ;  /* 0x0000000425257291 */ /* 0x000fd8000f8ec0ff */
.L_x_48:
[----:B------:R-:W-:Y:S02]  /*2840*/  LEA R0, R8, UR37, 0x3 ;  /* 0x0000002508007c11 */ /* 0x000fe4000f8e18ff */
[----:B------:R-:W-:-:S03]  /*2850*/  SHF.L.U32 R5, R9, 0x1f, RZ ;  /* 0x0000001f09057819 */ /* 0x000fc600000006ff */
[----:B------:R-:W-:Y:S01]  /*2860*/  VIADD R4, R0, 0x120 ;  /* 0x0000012000047836 */ /* 0x000fe20000000000 */
[----:B------:R-:W1:Y:S02]  /*2870*/  SYNCS.PHASECHK.TRANS64.TRYWAIT P0, [R0+URZ+0x110], R5 ;  /* 0x00011005000075a7 */ /* 0x000e6400080011ff */
[----:B-1----:R-:W-:Y:S05]  /*2880*/  @!P0 BRA `(.L_x_45) ;  /* 0x0000005000148947 */ /* 0x002fea0003800000 */
.L_x_127:
[----:B------:R-:W-:Y:S01]  /*2890*/  ULEA UR5, UR6, UR37, 0x3 ;  /* 0x0000002506057291 */ /* 0x000fe2000f8e18ff */
[----:B------:R-:W-:Y:S02]  /*28a0*/  PRMT R4, RZ, 0x654, R4 ;  /* 0x00000654ff047816 */ /* 0x000fe40000000004 */
[----:B-1----:R-:W-:Y:S01]  /*28b0*/  SHF.L.U32 R5, R12, 0x1f, RZ ;  /* 0x0000001f0c057819 */ /* 0x002fe200000006ff */
[----:B------:R-:W-:Y:S01]  /*28c0*/  UIADD3 UR4, UPT, UPT, UR5, 0xb0, URZ ;  /* 0x000000b005047890 */ /* 0x000fe2000fffe0ff */
[----:B------:R1:W-:Y:S05]  /*28d0*/  SYNCS.ARRIVE.TRANS64.RED.A1T0 RZ, [R4+URZ], RZ ;  /* 0x000000ff04ff79a7 */ /* 0x0003ea00081004ff */
[----:B------:R-:W-:Y:S01]  /*28e0*/  IMAD.U32 R7, RZ, RZ, UR4 ;  /* 0x00000004ff077e24 */ /* 0x000fe2000f8e00ff */
[----:B------:R-:W2:Y:S04]  /*28f0*/  SYNCS.PHASECHK.TRANS64.TRYWAIT P0, [UR5+0xc0], R5 ;  /* 0x0000c005ff0075a7 */ /* 0x000ea80008001105 */
[----:B------:R-:W-:Y:S01]  /*2900*/  PRMT R6, R2, 0x654, R7 ;  /* 0x0000065402067816 */ /* 0x000fe20000000007 */
[----:B-1----:R-:W-:Y:S01]  /*2910*/  @!P2 IMAD.MOV.U32 R4, RZ, RZ, 0x10 ;  /* 0x00000010ff04a424 */ /* 0x002fe200078e00ff */
[----:B--2---:R-:W-:Y:S06]  /*2920*/  @!P0 BRA `(.L_x_46) ;  /* 0x0000005000008947 */ /* 0x004fec0003800000 */
.L_x_129:
[----:B------:R-:W-:Y:S01]  /*2930*/  ULEA UR4, UR6, UR37, 0x4 ;  /* 0x0000002506047291 */ /* 0x000fe2000f8e20ff */
[----:B------:R-:W-:Y:S01]  /*2940*/  SEL R3, R6, R3, !P2 ;  /* 0x0000000306037207 */ /* 0x000fe20005000000 */
[----:B------:R-:W-:Y:S01]  /*2950*/  UIADD3 UR5, UPT, UPT, UR5, 0xb0, URZ ;  /* 0x000000b005057890 */ /* 0x000fe2000fffe0ff */
[----:B-1----:R-:W-:Y:S01]  /*2960*/  LEA R0, R11, UR37, 0x3 ;  /* 0x000000250b007c11 */ /* 0x002fe2000f8e18ff */
[----:B------:R-:W-:Y:S01]  /*2970*/  UIADD3 UR4, UPT, UPT, UR4, 0x140, URZ ;  /* 0x0000014004047890 */ /* 0x000fe2000fffe0ff */
[----:B------:R-:W-:Y:S01]  /*2980*/  SHF.L.U32 R5, R10, 0x1f, RZ ;  /* 0x0000001f0a057819 */ /* 0x000fe200000006ff */
[----:B------:R1:W-:Y:S01]  /*2990*/  @!P2 SYNCS.ARRIVE.TRANS64.RED RZ, [R3+URZ], R4 ;  /* 0x0000000403ffa9a7 */ /* 0x0003e200080004ff */
[----:B------:R-:W-:Y:S01]  /*29a0*/  UIADD3 UR6, UPT, UPT, UR6, 0x1, URZ ;  /* 0x0000000106067890 */ /* 0x000fe2000fffe0ff */
[----:B------:R-:W-:-:S03]  /*29b0*/  VIADD R8, R8, 0x1 ;  /* 0x0000000108087836 */ /* 0x000fc60000000000 */
[----:B------:R-:W-:Y:S02]  /*29c0*/  UISETP.NE.AND UP0, UPT, UR6, 0x2, UPT ;  /* 0x000000020600788c */ /* 0x000fe4000bf05270 */
[----:B------:R-:W-:Y:S06]  /*29d0*/  UGETNEXTWORKID.BROADCAST [UR4], [UR5] ;  /* 0x00000000040073ca */ /* 0x000fec0008000100 */
[----:B------:R-:W-:Y:S01]  /*29e0*/  USEL UR4, URZ, 0x1, UP0 ;  /* 0x00000001ff047887 */ /* 0x000fe20008000000 */
[----:B------:R-:W-:Y:S01]  /*29f0*/  ISETP.NE.AND P0, PT, R8, 0x2, PT ;  /* 0x000000020800780c */ /* 0x000fe20003f05270 */
[----:B------:R-:W-:Y:S01]  /*2a00*/  USEL UR6, UR6, URZ, UP0 ;  /* 0x000000ff06067287 */ /* 0x000fe20008000000 */
[----:B------:R-:W2:Y:S03]  /*2a10*/  SYNCS.PHASECHK.TRANS64.TRYWAIT P1, [R0+URZ+0xb0], R5 ;  /* 0x0000b005000075a7 */ /* 0x000ea600080211ff */
[----:B------:R-:W-:Y:S01]  /*2a20*/  LOP3.LUT R12, R12, UR4, RZ, 0x3c, !PT ;  /* 0x000000040c0c7c12 */ /* 0x000fe2000f8e3cff */
[----:B-12---:R-:W-:Y:S07]  /*2a30*/  @!P1 BRA `(.L_x_47) ;  /* 0x0000004c00d49947 */ /* 0x006fee0003800000 */
.L_x_130:
[C---:B------:R-:W-:Y:S01]  /*2a40*/  LEA R4, R11.reuse, UR37, 0x4 ;  /* 0x000000250b047c11 */ /* 0x040fe2000f8e20ff */
[----:B-1----:R-:W-:Y:S01]  /*2a50*/  VIADD R0, R0, 0xc0 ;  /* 0x000000c000007836 */ /* 0x002fe20000000000 */
[----:B------:R-:W-:Y:S01]  /*2a60*/  SEL R8, R8, RZ, P0 ;  /* 0x000000ff08087207 */ /* 0x000fe20000000000 */
[----:B------:R-:W-:-:S03]  /*2a70*/  VIADD R11, R11, 0x1 ;  /* 0x000000010b0b7836 */ /* 0x000fc60000000000 */
[----:B------:R-:W1:Y:S01]  /*2a80*/  LDS.128 R4, [R4+0x140] ;  /* 0x0001400004047984 */ /* 0x000e620000000c00 */
[----:B------:R-:W-:Y:S02]  /*2a90*/  PRMT R0, RZ, 0x654, R0 ;  /* 0x00000654ff007816 */ /* 0x000fe40000000000 */
[C---:B------:R-:W-:Y:S01]  /*2aa0*/  ISETP.NE.AND P1, PT, R11.reuse, 0x2, PT ;  /* 0x000000020b00780c */ /* 0x040fe20003f25270 */
[----:B------:R-:W-:Y:S01]  /*2ab0*/  @!PT LDS RZ, [RZ] ;  /* 0x00000000fffff984 */ /* 0x000fe20000000800 */
[----:B------:R-:W-:Y:S01]  /*2ac0*/  @!PT LDS RZ, [RZ] ;  /* 0x00000000fffff984 */ /* 0x000fe20000000800 */
[----:B------:R-:W-:Y:S01]  /*2ad0*/  @!PT LDS RZ, [RZ] ;  /* 0x00000000fffff984 */ /* 0x000fe20000000800 */
[----:B------:R-:W-:Y:S01]  /*2ae0*/  @!PT LDS RZ, [RZ] ;  /* 0x00000000fffff984 */ /* 0x000fe20000000800 */
[----:B------:R2:W-:Y:S06]  /*2af0*/  MEMBAR.ALL.CTA ;  /* 0x0000000000007992 */ /* 0x0005ec0000008000 */
[----:B--2---:R-:W2:Y:S01]  /*2b00*/  FENCE.VIEW.ASYNC.S ;  /* 0x00000000000073c6 */ /* 0x004ea20000000000 */
[----:B------:R-:W-:Y:S01]  /*2b10*/  SEL R11, R11, RZ, P1 ;  /* 0x000000ff0b0b7207 */ /* 0x000fe20000800000 */
[----:B--2---:R2:W-:Y:S01]  /*2b20*/  SYNCS.ARRIVE.TRANS64.RED.A1T0 RZ, [R0+URZ], RZ ;  /* 0x000000ff00ff79a7 */ /* 0x0045e200081004ff */
[----:B-1----:R-:W-:-:S02]  /*2b30*/  LOP3.LUT P3, RZ, R6, 0x1, RZ, 0xc0, !PT ;  /* 0x0000000106ff7812 */ /* 0x002fc4000786c0ff */
[----:B------:R-:W-:-:S04]  /*2b40*/  SEL R5, RZ, 0x1, P1 ;  /* 0x00000001ff057807 */ /* 0x000fc80000800000 */
[----:B------:R-:W-:Y:S02]  /*2b50*/  LOP3.LUT R10, R10, R5, RZ, 0x3c, !PT ;  /* 0x000000050a0a7212 */ /* 0x000fe400078e3cff */
[----:B--2---:R-:W-:-:S04]  /*2b60*/  SEL R0, RZ, 0x1, P0 ;  /* 0x00000001ff007807 */ /* 0x004fc80000000000 */
[----:B------:R-:W-:Y:S01]  /*2b70*/  LOP3.LUT R9, R9, R0, RZ, 0x3c, !PT ;  /* 0x0000000009097212 */ /* 0x000fe200078e3cff */
[----:B------:R-:W-:Y:S06]  /*2b80*/  @P3 BRA `(.L_x_48) ;  /* 0xfffffffc002c3947 */ /* 0x000fec000383ffff */
[----:B------:R-:W-:Y:S01]  /*2b90*/  ULEA UR5, UR6, UR37, 0x3 ;  /* 0x0000002506057291 */ /* 0x000fe2000f8e18ff */
[----:B------:R-:W-:-:S08]  /*2ba0*/  SHF.L.U32 R3, R12, 0x1f, RZ ;  /* 0x0000001f0c037819 */ /* 0x000fd000000006ff */
[----:B------:R-:W1:Y:S02]  /*2bb0*/  SYNCS.PHASECHK.TRANS64 P0, [UR5+0xc0], R3 ;  /* 0x0000c003ff0075a7 */ /* 0x000e640008001005 */
[----:B-1----:R-:W-:Y:S05]  /*2bc0*/  @P0 BRA `(.L_x_49) ;  /* 0x0000000000080947 */ /* 0x002fea0003800000 */
[----:B------:R-:W1:Y:S02]  /*2bd0*/  SYNCS.PHASECHK.TRANS64.TRYWAIT P0, [UR5+0xc0], R3 ;  /* 0x0000c003ff0075a7 */ /* 0x000e640008001105 */
[----:B-1----:R-:W-:Y:S05]  /*2be0*/  @!P0 BRA `(.L_x_50) ;  /* 0x0000004c007c8947 */ /* 0x002fea0003800000 */
.L_x_49:
[----:B------:R-:W-:-:S04]  /*2bf0*/  UIADD3 UR4, UPT, UPT, UR6, 0x1, URZ ;  /* 0x0000000106047890 */ /* 0x000fc8000fffe0ff */
[----:B------:R-:W-:-:S04]  /*2c00*/  UISETP.NE.AND UP0, UPT, UR4, 0x2, UPT ;  /* 0x000000020400788c */ /* 0x000fc8000bf05270 */
[----:B------:R-:W-:Y:S02]  /*2c10*/  USEL UR7, URZ, 0x1, UP0 ;  /* 0x00000001ff077887 */ /* 0x000fe40008000000 */
[----:B------:R-:W-:-:S04]  /*2c20*/  USEL UR4, UR4, URZ, UP0 ;  /* 0x000000ff04047287 */ /* 0x000fc80008000000 */
[----:B------:R-:W-:Y:S01]  /*2c30*/  ULEA UR4, UR4, UR37, 0x3 ;  /* 0x0000002504047291 */ /* 0x000fe2000f8e18ff */
[----:B-1----:R-:W-:-:S04]  /*2c40*/  LOP3.LUT R3, R12, UR7, RZ, 0x3c, !PT ;  /* 0x000000070c037c12 */ /* 0x002fc8000f8e3cff */
[----:B------:R-:W-:-:S04]  /*2c50*/  SHF.L.U32 R0, R3, 0x1f, RZ ;  /* 0x0000001f03007819 */ /* 0x000fc800000006ff */
[----:B------:R-:W1:Y:S02]  /*2c60*/  SYNCS.PHASECHK.TRANS64 P0, [UR4+0xc0], R0 ;  /* 0x0000c000ff0075a7 */ /* 0x000e640008001004 */
[----:B-1----:R-:W-:Y:S05]  /*2c70*/  @P0 EXIT ;  /* 0x000000000000094d */ /* 0x002fea0003800000 */
[----:B------:R-:W-:Y:S02]  /*2c80*/  SHF.L.U32 R3, R3, 0x1f, RZ ;  /* 0x0000001f03037819 */ /* 0x000fe400000006ff */
[----:B------:R-:W-:-:S07]  /*2c90*/  MOV R0, UR4 ;  /* 0x0000000400007c02 */ /* 0x000fce0008000f00 */
.L_x_51:
[----:B-1----:R1:W2:Y:S02]  /*2ca0*/  SYNCS.PHASECHK.TRANS64.TRYWAIT P0, [R0+URZ+0xc0], R3 ;  /* 0x0000c003000075a7 */ /* 0x0022a400080011ff */
[----:B--2---:R-:W-:Y:S05]  /*2cb0*/  @!P0 NANOSLEEP.SYNCS 0x989680 ;  /* 0x009896800000895d */ /* 0x004fea0003900000 */
[----:B------:R-:W2:Y:S02]  /*2cc0*/  @!P0 SYNCS.PHASECHK.TRANS64 P0, [R0+URZ+0xc0], R3 ;  /* 0x0000c003000085a7 */ /* 0x000ea400080010ff */
[----:B--2---:R-:W-:Y:S05]  /*2cd0*/  @P0 EXIT ;  /* 0x000000000000094d */ /* 0x004fea0003800000 */
[----:B------:R-:W-:Y:S05]  /*2ce0*/  BRA `(.L_x_51) ;  /* 0xfffffffc00ec7947 */ /* 0x000fea000383ffff */
.L_x_44:
[----:B------:R-:W-:-:S09]  /*2cf0*/  UISETP.NE.AND UP1, UPT, UR8, URZ, UPT ;  /* 0x000000ff0800728c */ /* 0x000fd2000bf25270 */
[----:B------:R-:W-:Y:S05]  /*2d00*/  BRA.U UP1, `(.L_x_52) ;  /* 0x0000000d01cc7547 */ /* 0x000fea000b800000 */
[----:B------:R-:W-:Y:S01]  /*2d10*/  UMOV UR4, 0x40 ;  /* 0x0000004000047882 */ /* 0x000fe20000000000 */
[----:B------:R-:W-:Y:S01]  /*2d20*/  NOP ;  /* 0x0000000000007918 */ /* 0x000fe20000000000 */
[----:B------:R-:W-:Y:S01]  /*2d30*/  ULEA UR4, UR37, UR4, 0x18 ;  /* 0x0000000425047291 */ /* 0x000fe2000f8ec0ff */
[----:B------:R-:W-:Y:S02]  /*2d40*/  UMOV UR5, 0x400 ;  /* 0x0000040000057882 */ /* 0x000fe40000000000 */
[----:B------:R-:W-:-:S06]  /*2d50*/  ULEA UR37, UR37, UR5, 0x18 ;  /* 0x0000000525257291 */ /* 0x000fcc000f8ec0ff */
[----:B------:R-:W1:Y:S02]  /*2d60*/  LDS.U8 R0, [UR4+0x1c] ;  /* 0x00001c04ff007984 */ /* 0x000e640008000000 */
[----:B-1----:R-:W-:-:S13]  /*2d70*/  ISETP.NE.AND P0, PT, R0, RZ, PT ;  /* 0x000000ff0000720c */ /* 0x002fda0003f05270 */
[----:B------:R-:W-:Y:S05]  /*2d80*/  @P0 BRA `(.L_x_53) ;  /* 0x0000000000580947 */ /* 0x000fea0003800000 */
[----:B------:R-:W-:-:S13]  /*2d90*/  ELECT P0, URZ, PT ;  /* 0x0000000000ff782f */ /* 0x000fda0003800000 */
[----:B------:R-:W-:Y:S05]  /*2da0*/  @!P0 BRA `(.L_x_54) ;  /* 0x0000000000608947 */ /* 0x000fea0003800000 */
[----:B------:R-:W-:Y:S01]  /*2db0*/  UMOV UR5, 0x10 ;  /* 0x0000001000057882 */ /* 0x000fe20000000000 */
[----:B------:R-:W-:Y:S01]  /*2dc0*/  HFMA2 R0, -RZ, RZ, 0, 5.9604644775390625e-08 ;  /* 0x00000001ff007431 */ /* 0x000fe200000001ff */
[----:B------:R-:W-:-:S03]  /*2dd0*/  MOV R2, 0xffff ;  /* 0x0000ffff00027802 */ /* 0x000fc60000000f00 */
[----:B------:R-:W-:Y:S04]  /*2de0*/  DEPBAR.LE SB1, 0x36 ;  /* 0x00009d800000791a */ /* 0x000fe80000000000 */
[----:B------:R-:W1:Y:S02]  /*2df0*/  UTCATOMSWS.FIND_AND_SET.ALIGN UP0, UR5, UR5 ;  /* 0x00000005000575e3 */ /* 0x000e640008000800 */
[----:B-1----:R-:W-:Y:S01]  /*2e00*/  MOV R3, UR5 ;  /* 0x0000000500037c02 */ /* 0x002fe20008000f00 */
[----:B------:R-:W-:Y:S06]  /*2e10*/  BRA.U UP0, `(.L_x_55) ;  /* 0x0000000100187547 */ /* 0x000fec000b800000 */
.L_x_56:
[----:B------:R-:W-:Y:S05]  /*2e20*/  NANOSLEEP 0x64 ;  /* 0x000000640000795d */ /* 0x000fea0003800000 */
[----:B------:R-:W-:-:S05]  /*2e30*/  UMOV UR5, 0x10 ;  /* 0x0000001000057882 */ /* 0x000fca0000000000 */
[----:B------:R-:W-:Y:S04]  /*2e40*/  DEPBAR.LE SB1, 0x36 ;  /* 0x00009d800000791a */ /* 0x000fe80000000000 */
[----:B------:R-:W1:Y:S02]  /*2e50*/  UTCATOMSWS.FIND_AND_SET.ALIGN UP0, UR5, UR5 ;  /* 0x00000005000575e3 */ /* 0x000e640008000800 */
[----:B-1----:R-:W-:Y:S01]  /*2e60*/  MOV R3, UR5 ;  /* 0x0000000500037c02 */ /* 0x002fe20008000f00 */
[----:B------:R-:W-:Y:S05]  /*2e70*/  BRA.U !UP0, `(.L_x_56) ;  /* 0xfffffffd08e87547 */ /* 0x000fea000b83ffff */
.L_x_55:
[-C--:B------:R-:W-:Y:S02]  /*2e80*/  SHF.L.U32 R2, R2, R3.reuse, RZ ;  /* 0x0000000302027219 */ /* 0x080fe400000006ff */
[----:B------:R-:W-:Y:S01]  /*2e90*/  SHF.L.U32 R0, R0, R3, RZ ;  /* 0x0000000300007219 */ /* 0x000fe200000006ff */
[----:B------:R-:W-:Y:S02]  /*2ea0*/  IMAD.SHL.U32 R3, R3, 0x20, RZ ;  /* 0x0000002003037824 */ /* 0x000fe400078e00ff */
[----:B------:R1:W-:Y:S04]  /*2eb0*/  ATOMS.OR RZ, [UR4+0x14], R2 ;  /* 0x00001402ffff798c */ /* 0x0003e8000b000004 */
[----:B------:R1:W-:Y:S04]  /*2ec0*/  ATOMS.OR RZ, [UR4+0x18], R0 ;  /* 0x00001800ffff798c */ /* 0x0003e8000b000004 */
[----:B------:R1:W-:Y:S01]  /*2ed0*/  STS [UR37+0x160], R3 ;  /* 0x00016003ff007988 */ /* 0x0003e20008000825 */
[----:B------:R-:W-:Y:S05]  /*2ee0*/  BRA `(.L_x_54) ;  /* 0x0000000000107947 */ /* 0x000fea0003800000 */
.L_x_53:
[----:B------:R-:W-:Y:S02]  /*2ef0*/  MOV R0, 0xffffffff ;  /* 0xffffffff00007802 */ /* 0x000fe40000000f00 */
[----:B------:R-:W-:-:S03]  /*2f00*/  MOV R2, 0x2f30 ;  /* 0x00002f3000027802 */ /* 0x000fc60000000f00 */
[----:B------:R1:W-:Y:S04]  /*2f10*/  STS [UR37+0x160], R0 ;  /* 0x00016000ff007988 */ /* 0x0003e80008000825 */
[----:B-1-3-5:R-:W-:Y:S05]  /*2f20*/  CALL.REL.NOINC `($__internal_1_$__cuda_sm10x_tcgen05_guardrail_trap_phase_invalid_during_alloc) ;  /* 0x0000005000387944 */ /* 0x02afea0003c00000 */
.L_x_54:
[----:B------:R-:W-:Y:S05]  /*2f30*/  WARPSYNC.ALL ;  /* 0x0000000000007948 */ /* 0x000fea0003800000 */
[----:B------:R-:W2:Y:S01]  /*2f40*/  S2UR UR5, SR_CgaCtaId ;  /* 0x00000000000579c3 */ /* 0x000ea20000008800 */
[----:B------:R-:W-:Y:S01]  /*2f50*/  UMOV UR4, 0x400 ;  /* 0x0000040000047882 */ /* 0x000fe20000000000 */
[----:B------:R-:W-:-:S06]  /*2f60*/  NOP ;  /* 0x0000000000007918 */ /* 0x000fcc0000000000 */
[----:B------:R-:W-:Y:S06]  /*2f70*/  BAR.ARV 0x6, 0xa0 ;  /* 0x0182800000007b1d */ /* 0x000fec0000002000 */
[----:B------:R-:W4:Y:S01]  /*2f80*/  LDCU UR7, c[0x0][0x38c] ;  /* 0x00007180ff0777ac */ /* 0x000f220008000800 */
[----:B------:R-:W-:Y:S01]  /*2f90*/  IMAD.MOV.U32 R11, RZ, RZ, 0x1 ;  /* 0x00000001ff0b7424 */ /* 0x000fe200078e00ff */
[----:B------:R-:W-:Y:S01]  /*2fa0*/  CS2R R8, SRZ ;  /* 0x0000000000087805 */ /* 0x000fe2000001ff00 */
[----:B------:R-:W-:Y:S01]  /*2fb0*/  IMAD.MOV.U32 R10, RZ, RZ, RZ ;  /* 0x000000ffff0a7224 */ /* 0x000fe200078e00ff */
[----:B------:R-:W3:Y:S01]  /*2fc0*/  LDCU UR6, c[0x0][0x38c] ;  /* 0x00007180ff0677ac */ /* 0x000ee20008000800 */
[----:B------:R-:W-:Y:S01]  /*2fd0*/  UMOV UR15, URZ ;  /* 0x000000ff000f7c82 */ /* 0x000fe20008000000 */
[----:B------:R-:W-:Y:S01]  /*2fe0*/  UMOV UR14, URZ ;  /* 0x000000ff000e7c82 */ /* 0x000fe20008000000 */
[----:B--2---:R-:W-:Y:S01]  /*2ff0*/  ULEA UR5, UR5, UR4, 0x18 ;  /* 0x0000000405057291 */ /* 0x004fe2000f8ec0ff */
[----:B------:R-:W-:Y:S01]  /*3000*/  UMOV UR24, 0x0 ;  /* 0x0000000000187882 */ /* 0x000fe20000000000 */
[----:B------:R-:W-:-:S02]  /*3010*/  UMOV UR25, 0x42004a0 ;  /* 0x042004a000197882 */ /* 0x000fc40000000000 */
[----:B------:R-:W-:Y:S02]  /*3020*/  UIADD3 UR10, UPT, UPT, UR5, 0x4400, URZ ;  /* 0x00004400050a7890 */ /* 0x000fe4000fffe0ff */
[----:B------:R-:W-:Y:S02]  /*3030*/  UIADD3 UR11, UPT, UPT, UR5, 0x14400, URZ ;  /* 0x00014400050b7890 */ /* 0x000fe4000fffe0ff */
[----:B----4-:R-:W-:Y:S01]  /*3040*/  UIADD3 UR7, UPT, UPT, UR7, 0x7f, URZ ;  /* 0x0000007f07077890 */ /* 0x010fe2000fffe0ff */
[----:B-1----:R-:W1:Y:S01]  /*3050*/  LDS R0, [UR5+0x160] ;  /* 0x00016005ff007984 */ /* 0x002e620008000800 */
[----:B------:R-:W-:Y:S02]  /*3060*/  USHF.R.U32.HI UR10, URZ, 0x4, UR10 ;  /* 0x00000004ff0a7899 */ /* 0x000fe4000801160a */
[----:B------:R-:W-:Y:S02]  /*3070*/  USHF.R.S32.HI UR4, URZ, 0x1f, UR7 ;  /* 0x0000001fff047899 */ /* 0x000fe40008011407 */
[----:B------:R-:W-:-:S02]  /*3080*/  USHF.R.U32.HI UR11, URZ, 0x4, UR11 ;  /* 0x00000004ff0b7899 */ /* 0x000fc4000801160b */
[----:B------:R-:W-:Y:S02]  /*3090*/  ULEA.HI UR4, UR4, UR7, URZ, 0x7 ;  /* 0x0000000704047291 */ /* 0x000fe4000f8f38ff */
[----:B------:R-:W-:Y:S02]  /*30a0*/  ULOP3.LUT UR10, UR10, 0x3fff, URZ, 0xc0, !UPT ;  /* 0x00003fff0a0a7892 */ /* 0x000fe4000f8ec0ff */
[----:B------:R-:W-:Y:S02]  /*30b0*/  USHF.R.S32.HI UR4, URZ, 0x7, UR4 ;  /* 0x00000007ff047899 */ /* 0x000fe40008011404 */
[----:B------:R-:W-:Y:S02]  /*30c0*/  ULOP3.LUT UR11, UR11, 0x3fff, URZ, 0xc0, !UPT ;  /* 0x00003fff0b0b7892 */ /* 0x000fe4000f8ec0ff */
[----:B------:R-:W-:Y:S01]  /*30d0*/  UISETP.LT.AND UP0, UPT, UR4, 0x1, UPT ;  /* 0x000000010400788c */ /* 0x000fe2000bf01270 */
[----:B------:R-:W-:Y:S01]  /*30e0*/  UMOV UR22, 0x0 ;  /* 0x0000000000167882 */ /* 0x000fe20000000000 */
[----:B------:R-:W-:-:S02]  /*30f0*/  UMOV UR23, 0x42004a0 ;  /* 0x042004a000177882 */ /* 0x000fc40000000000 */
[----:B------:R-:W-:Y:S02]  /*3100*/  USEL UR9, UR4, 0x1, !UP0 ;  /* 0x0000000104097887 */ /* 0x000fe4000c000000 */
[----:B------:R-:W-:Y:S02]  /*3110*/  ULOP3.LUT UR10, UR10, 0x10000, URZ, 0xfc, !UPT ;  /* 0x000100000a0a7892 */ /* 0x000fe4000f8efcff */
[----:B------:R-:W-:Y:S02]  /*3120*/  ULOP3.LUT UR11, UR11, 0x10000, URZ, 0xfc, !UPT ;  /* 0x000100000b0b7892 */ /* 0x000fe4000f8efcff */
[----:B------:R-:W-:Y:S02]  /*3130*/  UIADD3 UR9, UPT, UPT, -UR9, URZ, URZ ;  /* 0x000000ff09097290 */ /* 0x000fe4000fffe1ff */
[----:B---3--:R-:W-:Y:S01]  /*3140*/  UISETP.GE.AND UP3, UPT, UR6, 0x1, UPT ;  /* 0x000000010600788c */ /* 0x008fe2000bf66270 */
[----:B------:R-:W-:Y:S01]  /*3150*/  UMOV UR20, 0x0 ;  /* 0x0000000000147882 */ /* 0x000fe20000000000 */
[----:B------:R-:W-:Y:S01]  /*3160*/  UMOV UR21, 0x42004a0 ;  /* 0x042004a000157882 */ /* 0x000fe20000000000 */
[----:B------:R-:W-:Y:S01]  /*3170*/  UMOV UR18, 0x0 ;  /* 0x0000000000127882 */ /* 0x000fe20000000000 */
[----:B------:R-:W-:Y:S01]  /*3180*/  UMOV UR19, 0x42004a0 ;  /* 0x042004a000137882 */ /* 0x000fe20000000000 */
[----:B-1----:R-:W-:-:S15]  /*3190*/  R2UR UR16, R0 ;  /* 0x00000000001072ca */ /* 0x002fde00000e0000 */
.L_x_63:
[----:B------:R-:W-:Y:S02]  /*31a0*/  LEA R0, R10, UR5, 0x3 ;  /* 0x000000050a007c11 */ /* 0x000fe4000f8e18ff */
[----:B------:R-:W-:Y:S02]  /*31b0*/  SHF.L.U32 R5, R9, 0x1f, RZ ;  /* 0x0000001f09057819 */ /* 0x000fe400000006ff */
[----:B------:R-:W-:Y:S01]  /*31c0*/  PLOP3.LUT P0, PT, PT, PT, UP3, 0x80, 0x8 ;  /* 0x000000000008781c */ /* 0x000fe20003f0f038 */
[----:B------:R-:W-:Y:S01]  /*31d0*/  VIADD R3, R0, 0xc0 ;  /* 0x000000c000037836 */ /* 0x000fe20000000000 */
[----:B-1----:R-:W1:Y:S02]  /*31e0*/  SYNCS.PHASECHK.TRANS64.TRYWAIT P1, [R0+URZ+0xb0], R5 ;  /* 0x0000b005000075a7 */ /* 0x002e6400080211ff */
[----:B-1-3--:R-:W-:Y:S09]  /*31f0*/  @!P1 BRA `(.L_x_57) ;  /* 0x0000004800109947 */ /* 0x00aff20003800000 */
.L_x_132:
[----:B------:R-:W-:Y:S01]  /*3200*/  LEA R4, R10, UR5, 0x4 ;  /* 0x000000050a047c11 */ /* 0x000fe2000f8e20ff */
[----:B------:R-:W-:Y:S01]  /*3210*/  @UP3 ULEA UR6, UR14, UR5, 0x3 ;  /* 0x000000050e063291 */ /* 0x000fe2000f8e18ff */
[----:B------:R-:W-:Y:S01]  /*3220*/  PLOP3.LUT P2, PT, PT, PT, PT, 0x80, 0x8 ;  /* 0x000000000008781c */ /* 0x000fe20003f4f070 */
[----:B------:R-:W-:Y:S01]  /*3230*/  ULEA UR7, UR15, UR5, 0x3 ;  /* 0x000000050f077291 */ /* 0x000fe2000f8e18ff */
[----:B------:R-:W-:Y:S02]  /*3240*/  PRMT R3, RZ, 0x654, R3 ;  /* 0x00000654ff037816 */ /* 0x000fe40000000003 */
[----:B-1----:R-:W1:Y:S01]  /*3250*/  LDS.128 R4, [R4+0x140] ;  /* 0x0001400004047984 */ /* 0x002e620000000c00 */
[----:B------:R-:W-:Y:S02]  /*3260*/  @P0 SHF.L.U32 R2, R8, 0x1f, RZ ;  /* 0x0000001f08020819 */ /* 0x000fe400000006ff */
[----:B------:R-:W-:Y:S01]  /*3270*/  SHF.L.U32 R0, R11, 0x1f, RZ ;  /* 0x0000001f0b007819 */ /* 0x000fe200000006ff */
[----:B------:R-:W-:Y:S01]  /*3280*/  @!PT LDS RZ, [RZ] ;  /* 0x00000000fffff984 */ /* 0x000fe20000000800 */
[----:B------:R-:W-:Y:S01]  /*3290*/  @!PT LDS RZ, [RZ] ;  /* 0x00000000fffff984 */ /* 0x000fe20000000800 */
[----:B------:R-:W-:Y:S01]  /*32a0*/  @!PT LDS RZ, [RZ] ;  /* 0x00000000fffff984 */ /* 0x000fe20000000800 */
[----:B------:R-:W-:Y:S01]  /*32b0*/  @!PT LDS RZ, [RZ] ;  /* 0x00000000fffff984 */ /* 0x000fe20000000800 */
[----:B------:R2:W-:Y:S06]  /*32c0*/  MEMBAR.ALL.CTA ;  /* 0x0000000000007992 */ /* 0x0005ec0000008000 */
[----:B--2---:R-:W2:Y:S02]  /*32d0*/  FENCE.VIEW.ASYNC.S ;  /* 0x00000000000073c6 */ /* 0x004ea40000000000 */
[----:B--2---:R2:W-:Y:S01]  /*32e0*/  SYNCS.ARRIVE.TRANS64.RED.A1T0 RZ, [R3+URZ], RZ ;  /* 0x000000ff03ff79a7 */ /* 0x0045e200081004ff */
[----:B------:R2:W3:Y:S01]  /*32f0*/  @P0 SYNCS.PHASECHK.TRANS64.TRYWAIT P2, [UR6], R2 ;  /* 0x00000002ff0005a7 */ /* 0x0004e20008041106 */
[----:B------:R-:W-:Y:S01]  /*3300*/  ULEA.HI UR6, UR15, UR15, URZ, 0x1 ;  /* 0x0000000f0f067291 */ /* 0x000fe2000f8f08ff */
[----:B-1----:R-:W-:-:S03]  /*3310*/  LOP3.LUT P1, RZ, R6, 0x1, RZ, 0xc0, !PT ;  /* 0x0000000106ff7812 */ /* 0x002fc6000782c0ff */
[----:B------:R-:W-:Y:S02]  /*3320*/  USHF.L.U32 UR8, UR6, 0x6, URZ ;  /* 0x0000000606087899 */ /* 0x000fe400080006ff */
[----:B------:R-:W-:Y:S02]  /*3330*/  ULOP3.LUT UR6, UR6, 0xffe, URZ, 0xc0, !UPT ;  /* 0x00000ffe06067892 */ /* 0x000fe4000f8ec0ff */
[----:B------:R-:W-:Y:S02]  /*3340*/  ULOP3.LUT UR8, UR8, 0xffffff80, URZ, 0xc0, !UPT ;  /* 0xffffff8008087892 */ /* 0x000fe4000f8ec0ff */
[----:B------:R-:W-:Y:S02]  /*3350*/  UIADD3 UR6, UPT, UPT, -UR6, UR15, URZ ;  /* 0x0000000f06067290 */ /* 0x000fe4000fffe1ff */
[----:B------:R-:W-:Y:S01]  /*3360*/  UIADD3 UR8, UPT, UPT, UR16, UR8, URZ ;  /* 0x0000000810087290 */ /* 0x000fe2000fffe0ff */
[----:B------:R-:W1:Y:S03]  /*3370*/  SYNCS.PHASECHK.TRANS64.TRYWAIT P0, [UR7+0xf0], R0 ;  /* 0x0000f000ff0075a7 */ /* 0x000e660008001107 */
[----:B------:R-:W-:Y:S01]  /*3380*/  ULEA UR8, UR6, UR8, 0x14 ;  /* 0x0000000806087291 */ /* 0x000fe2000f8ea0ff */
[----:B-123--:R-:W-:Y:S11]  /*3390*/  @!P0 BRA `(.L_x_58) ;  /* 0x0000004400bc8947 */ /* 0x00eff60003800000 */
.L_x_134:
[----:B------:R-:W-:Y:S01]  /*33a0*/  IADD3 R10, PT, PT, R10, 0x1, RZ ;  /* 0x000000010a0a7810 */ /* 0x000fe20007ffe0ff */
[----:B------:R-:W-:Y:S06]  /*33b0*/  BRA.U !UP3, `(.L_x_59) ;  /* 0x000000010bc07547 */ /* 0x000fec000b800000 */
[----:B------:R-:W-:Y:S01]  /*33c0*/  UPLOP3.LUT UP4, UPT, UPT, UPT, UPT, 0x40, 0x4 ;  /* 0x000000000004789c */ /* 0x000fe20003f8e870 */
[----:B------:R-:W-:Y:S01]  /*33d0*/  UMOV UR13, UR9 ;  /* 0x00000009000d7c82 */ /* 0x000fe20008000000 */
[----:B------:R-:W-:Y:S01]  /*33e0*/  UMOV UR12, UR4 ;  /* 0x00000004000c7c82 */ /* 0x000fe20008000000 */
[----:B------:R-:W-:-:S08]  /*33f0*/  UMOV UR17, UR14 ;  /* 0x0000000e00117c82 */ /* 0x000fd00008000000 */
.L_x_62:
[----:B------:R-:W-:Y:S02]  /*3400*/  UIADD3 UR13, UPT, UPT, UR13, 0x1, URZ ;  /* 0x000000010d0d7890 */ /* 0x000fe4000fffe0ff */
[----:B--2---:R-:W-:Y:S02]  /*3410*/  ULEA UR6, UR17, UR5, 0x3 ;  /* 0x0000000511067291 */ /* 0x004fe4000f8e18ff */
[----:B------:R-:W-:Y:S01]  /*3420*/  UISETP.NE.AND UP0, UPT, UR13, URZ, UPT ;  /* 0x000000ff0d00728c */ /* 0x000fe2000bf05270 */
[----:B---3--:R-:W-:Y:S10]  /*3430*/  @P2 BRA `(.L_x_60) ;  /* 0x00000000000c2947 */ /* 0x008ff40003800000 */
[----:B-1----:R-:W-:Y:S04]  /*3440*/  SHF.L.U32 R3, R8, 0x1f, RZ ;  /* 0x0000001f08037819 */ /* 0x002fe800000006ff */
[----:B------:R-:W1:Y:S02]  /*3450*/  SYNCS.PHASECHK.TRANS64.TRYWAIT P0, [UR6], R3 ;  /* 0x00000003ff0075a7 */ /* 0x000e640008001106 */
[----:B-1----:R-:W-:Y:S05]  /*3460*/  @!P0 BRA `(.L_x_61) ;  /* 0x0000004400a08947 */ /* 0x002fea0003800000 */
.L_x_60:
[----:B------:R-:W-:Y:S01]  /*3470*/  UISETP.NE.AND UP1, UPT, UR12, 0x1, UPT ;  /* 0x000000010c00788c */ /* 0x000fe2000bf25270 */
[----:B------:R-:W-:Y:S01]  /*3480*/  PLOP3.LUT P2, PT, PT, PT, PT, 0x80, 0x8 ;  /* 0x000000000008781c */ /* 0x000fe20003f4f070 */
[----:B------:R-:W-:Y:S02]  /*3490*/  UIADD3 UR14, UPT, UPT, UR17, 0x1, URZ ;  /* 0x00000001110e7890 */ /* 0x000fe4000fffe0ff */
[----:B------:R-:W-:Y:S02]  /*34a0*/  ULEA UR28, UR17, UR11, 0xa ;  /* 0x0000000b111c7291 */ /* 0x000fe4000f8e50ff */
[----:B------:R-:W-:Y:S01]  /*34b0*/  UISETP.NE.AND UP2, UPT, UR14, 0x8, UPT ;  /* 0x000000080e00788c */ /* 0x000fe2000bf45270 */
[----:B------:R-:W-:Y:S01]  /*34c0*/  PLOP3.LUT P0, PT, PT, PT, UP1, 0x80, 0x8 ;  /* 0x000000000008781c */ /* 0x000fe20003f0f018 */
[----:B------:R-:W-:Y:S02]  /*34d0*/  UIADD3 UR40, UPT, UPT, UR28, 0x2, URZ ;  /* 0x000000021c287890 */ /* 0x000fe4000fffe0ff */
[----:B------:R-:W-:Y:S02]  /*34e0*/  USEL UR27, URZ, 0x1, UP2 ;  /* 0x00000001ff1b7887 */ /* 0x000fe40009000000 */
[----:B------:R-:W-:Y:S02]  /*34f0*/  USEL UR14, UR14, URZ, UP2 ;  /* 0x000000ff0e0e7287 */ /* 0x000fe40009000000 */
[----:B------:R-:W-:Y:S02]  /*3500*/  UIADD3 UR36, UPT, UPT, UR28, 0x4, URZ ;  /* 0x000000041c247890 */ /* 0x000fe4000fffe0ff */
[----:B------:R-:W-:Y:S01]  /*3510*/  @UP1 ULEA UR26, UR14, UR5, 0x3 ;  /* 0x000000050e1a1291 */ /* 0x000fe2000f8e18ff */
[----:B------:R-:W-:Y:S01]  /*3520*/  LOP3.LUT R8, R8, UR27, RZ, 0x3c, !PT ;  /* 0x0000001b08087c12 */ /* 0x000fe2000f8e3cff */
[----:B------:R-:W-:Y:S02]  /*3530*/  UIADD3 UR32, UPT, UPT, UR28, 0x6, URZ ;  /* 0x000000061c207890 */ /* 0x000fe4000fffe0ff */
[----:B------:R-:W-:Y:S01]  /*3540*/  UIADD3 UR6, UPT, UPT, UR6, 0x40, URZ ;  /* 0x0000004006067890 */ /* 0x000fe2000fffe0ff */
[----:B-1----:R-:W-:Y:S01]  /*3550*/  @P0 SHF.L.U32 R0, R8, 0x1f, RZ ;  /* 0x0000001f08000819 */ /* 0x002fe200000006ff */
[----:B------:R-:W-:Y:S01]  /*3560*/  UIADD3 UR12, UPT, UPT, UR12, -0x1, URZ ;  /* 0xffffffff0c0c7890 */ /* 0x000fe2000fffe0ff */
[----:B------:R-:W-:Y:S02]  /*3570*/  UMOV UR29, 0x40004040 ;  /* 0x40004040001d7882 */ /* 0x000fe40000000000 */
[----:B------:R2:W3:Y:S01]  /*3580*/  @P0 SYNCS.PHASECHK.TRANS64.TRYWAIT P2, [UR26], R0 ;  /* 0x00000000ff0005a7 */ /* 0x0004e2000804111a */
[----:B------:R-:W-:Y:S01]  /*3590*/  ULEA UR26, UR17, UR10, 0x9 ;  /* 0x0000000a111a7291 */ /* 0x000fe2000f8e48ff */
[----:B------:R-:W-:Y:S01]  /*35a0*/  UMOV UR27, 0x40004040 ;  /* 0x40004040001b7882 */ /* 0x000fe20000000000 */
[----:B------:R-:W-:Y:S02]  /*35b0*/  UMOV UR41, 0x40004040 ;  /* 0x4000404000297882 */ /* 0x000fe40000000000 */
[----:B------:R-:W-:Y:S02]  /*35c0*/  UIADD3 UR38, UPT, UPT, UR26, 0x2, URZ ;  /* 0x000000021a267890 */ /* 0x000fe4000fffe0ff */
[----:B------:R-:W-:Y:S02]  /*35d0*/  UIADD3 UR34, UPT, UPT, UR26, 0x4, URZ ;  /* 0x000000041a227890 */ /* 0x000fe4000fffe0ff */
[----:B------:R-:W-:Y:S01]  /*35e0*/  UIADD3 UR30, UPT, UPT, UR26, 0x6, URZ ;  /* 0x000000061a1e7890 */ /* 0x000fe2000fffe0ff */
[----:B------:R2:W-:Y:S01]  /*35f0*/  UTCIMMA gdesc[UR26], gdesc[UR28], tmem[UR8], tmem[UR24], idesc[UR25], UP4 ;  /* 0x00ff181c1a0075ea */ /* 0x0005e2000a000108 */
[----:B------:R-:W-:Y:S01]  /*3600*/  UPLOP3.LUT UP4, UPT, UPT, UPT, UPT, 0x80, 0x8 ;  /* 0x000000000008789c */ /* 0x000fe20003f8f070 */
[----:B------:R-:W-:Y:S01]  /*3610*/  UMOV UR39, 0x40004040 ;  /* 0x4000404000277882 */ /* 0x000fe20000000000 */
[----:B------:R-:W-:Y:S01]  /*3620*/  UMOV UR37, 0x40004040 ;  /* 0x4000404000257882 */ /* 0x000fe20000000000 */
[----:B------:R2:W-:Y:S01]  /*3630*/  UTCIMMA gdesc[UR38], gdesc[UR40], tmem[UR8], tmem[UR22], idesc[UR23], UPT ;  /* 0x00ff1628260075ea */ /* 0x0005e2000b800108 */
[----:B------:R-:W-:Y:S01]  /*3640*/  UMOV UR35, 0x40004040 ;  /* 0x4000404000237882 */ /* 0x000fe20000000000 */
[----:B------:R-:W-:Y:S01]  /*3650*/  UMOV UR33, 0x40004040 ;  /* 0x4000404000217882 */ /* 0x000fe20000000000 */
[----:B------:R-:W-:Y:S01]  /*3660*/  UMOV UR31, 0x40004040 ;  /* 0x40004040001f7882 */ /* 0x000fe20000000000 */
[----:B------:R2:W-:Y:S01]  /*3670*/  UTCIMMA gdesc[UR34], gdesc[UR36], tmem[UR8], tmem[UR20], idesc[UR21], UPT ;  /* 0x00ff1424220075ea */ /* 0x0005e2000b800108 */
[----:B------:R2:W-:Y:S01]  /*3680*/  UTCIMMA gdesc[UR30], gdesc[UR32], tmem[UR8], tmem[UR18], idesc[UR19], UPT ;  /* 0x00ff12201e0075ea */ /* 0x0005e2000b800108 */
[----:B------:R2:W-:Y:S01]  /*3690*/  UTCBAR [UR6], URZ ;  /* 0x000000ff060073e9 */ /* 0x0005e200080000ff */
[----:B------:R-:W-:Y:S01]  /*36a0*/  UMOV UR17, UR14 ;  /* 0x0000000e00117c82 */ /* 0x000fe20008000000 */
[----:B------:R-:W-:Y:S05]  /*36b0*/  BRA.U UP0, `(.L_x_62) ;  /* 0xfffffffd00507547 */ /* 0x000fea000b83ffff */
.L_x_59:
[----:B------:R-:W-:Y:S01]  /*36c0*/  UIADD3 UR15, UPT, UPT, UR15, 0x1, URZ ;  /* 0x000000010f0f7890 */ /* 0x000fe2000fffe0ff */
[C---:B------:R-:W-:Y:S01]  /*36d0*/  ISETP.NE.AND P0, PT, R10.reuse, 0x2, PT ;  /* 0x000000020a00780c */ /* 0x040fe20003f05270 */
[----:B------:R-:W-:Y:S02]  /*36e0*/  UIADD3 UR7, UPT, UPT, UR7, 0xd0, URZ ;  /* 0x000000d007077890 */ /* 0x000fe4000fffe0ff */
[----:B------:R-:W-:Y:S01]  /*36f0*/  UISETP.NE.AND UP0, UPT, UR15, 0x4, UPT ;  /* 0x000000040f00788c */ /* 0x000fe2000bf05270 */
[----:B-12---:R-:W-:Y:S02]  /*3700*/  SEL R0, RZ, 0x1, P0 ;  /* 0x00000001ff007807 */ /* 0x006fe40000000000 */
[----:B------:R-:W-:Y:S01]  /*3710*/  SEL R10, R10, RZ, P0 ;  /* 0x000000ff0a0a7207 */ /* 0x000fe20000000000 */
[----:B------:R-:W-:Y:S01]  /*3720*/  USEL UR6, URZ, 0x1, UP0 ;  /* 0x00000001ff067887 */ /* 0x000fe20008000000 */
[----:B------:R-:W-:Y:S01]  /*3730*/  LOP3.LUT R9, R9, R0, RZ, 0x3c, !PT ;  /* 0x0000000009097212 */ /* 0x000fe200078e3cff */
[----:B------:R-:W-:Y:S01]  /*3740*/  USEL UR15, UR15, URZ, UP0 ;  /* 0x000000ff0f0f7287 */ /* 0x000fe20008000000 */
[----:B------:R1:W-:Y:S03]  /*3750*/  UTCBAR [UR7], URZ ;  /* 0x000000ff070073e9 */ /* 0x0003e600080000ff */
[----:B------:R-:W-:Y:S01]  /*3760*/  LOP3.LUT R11, R11, UR6, RZ, 0x3c, !PT ;  /* 0x000000060b0b7c12 */ /* 0x000fe2000f8e3cff */
[----:B------:R-:W-:Y:S07]  /*3770*/  @P1 BRA `(.L_x_63) ;  /* 0xfffffff800881947 */ /* 0x000fee000383ffff */
[----:B------:R-:W2:Y:S01]  /*3780*/  S2UR UR4, SR_CgaCtaId ;  /* 0x00000000000479c3 */ /* 0x000ea20000008800 */
[----:B------:R-:W-:Y:S01]  /*3790*/  ELECT P0, URZ, PT ;  /* 0x0000000000ff782f */ /* 0x000fe20003800000 */
[----:B------:R-:W-:Y:S01]  /*37a0*/  IMAD.MOV.U32 R0, RZ, RZ, 0x1 ;  /* 0x00000001ff007424 */ /* 0x000fe200078e00ff */
[----:B------:R-:W-:Y:S01]  /*37b0*/  UIADD3 UR5, UPT, UPT, UR5, 0xf0, URZ ;  /* 0x000000f005057890 */ /* 0x000fe2000fffe0ff */
[----:B------:R-:W-:Y:S01]  /*37c0*/  SHF.L.U32 R3, R11, 0x1f, RZ ;  /* 0x0000001f0b037819 */ /* 0x000fe200000006ff */
[----:B------:R-:W-:-:S03]  /*37d0*/  UMOV UR6, 0x40 ;  /* 0x0000004000067882 */ /* 0x000fc60000000000 */
[----:B------:R-:W-:Y:S01]  /*37e0*/  UVIRTCOUNT.DEALLOC.SMPOOL 0x80 ;  /* 0x000000800000784c */ /* 0x000fe20000000000 */
[----:B--2---:R-:W-:Y:S02]  /*37f0*/  ULEA UR4, UR4, UR6, 0x18 ;  /* 0x0000000604047291 */ /* 0x004fe4000f8ec0ff */
[----:B------:R-:W-:-:S07]  /*3800*/  ULEA UR6, UR15, UR5, 0x3 ;  /* 0x000000050f067291 */ /* 0x000fce000f8e18ff */
[----:B------:R2:W-:Y:S02]  /*3810*/  @P0 STS.U8 [UR4+0x1c], R0 ;  /* 0x00001c00ff000988 */ /* 0x0005e40008000004 */
[----:B------:R-:W4:Y:S02]  /*3820*/  SYNCS.PHASECHK.TRANS64.TRYWAIT P0, [UR6], R3 ;  /* 0x00000003ff0075a7 */ /* 0x000f240008001106 */
[----:B--2-4-:R-:W-:Y:S05]  /*3830*/  @!P0 BRA `(.L_x_64) ;  /* 0x0000004000c48947 */ /* 0x014fea0003800000 */
.L_x_137:
[----:B-1----:R-:W-:-:S04]  /*3840*/  UIADD3 UR7, UPT, UPT, UR15, 0x1, URZ ;  /* 0x000000010f077890 */ /* 0x002fc8000fffe0ff */
[----:B------:R-:W-:-:S04]  /*3850*/  UISETP.NE.AND UP0, UPT, UR7, 0x4, UPT ;  /* 0x000000040700788c */ /* 0x000fc8000bf05270 */
[----:B------:R-:W-:Y:S02]  /*3860*/  USEL UR8, URZ, 0x1, UP0 ;  /* 0x00000001ff087887 */ /* 0x000fe40008000000 */
[----:B------:R-:W-:-:S04]  /*3870*/  USEL UR7, UR7, URZ, UP0 ;  /* 0x000000ff07077287 */ /* 0x000fc80008000000 */
[----:B------:R-:W-:Y:S01]  /*3880*/  ULEA UR6, UR7, UR5, 0x3 ;  /* 0x0000000507067291 */ /* 0x000fe2000f8e18ff */
[----:B------:R-:W-:-:S04]  /*3890*/  LOP3.LUT R2, R11, UR8, RZ, 0x3c, !PT ;  /* 0x000000080b027c12 */ /* 0x000fc8000f8e3cff */
[----:B--2---:R-:W-:-:S04]  /*38a0*/  SHF.L.U32 R3, R2, 0x1f, RZ ;  /* 0x0000001f02037819 */ /* 0x004fc800000006ff */
[----:B------:R-:W1:Y:S02]  /*38b0*/  SYNCS.PHASECHK.TRANS64.TRYWAIT P0, [UR6], R3 ;  /* 0x00000003ff0075a7 */ /* 0x000e640008001106 */
[----:B-1----:R-:W-:Y:S05]  /*38c0*/  @!P0 BRA `(.L_x_65) ;  /* 0x0000004000b88947 */ /* 0x002fea0003800000 */
.L_x_139:
        /* <DEDUP_REMOVED lines=9> */
.L_x_141:
[----:B------:R-:W-:-:S04]  /*3960*/  UIADD3 UR7, UPT, UPT, UR7, 0x1, URZ ;  /* 0x0000000107077890 */ /* 0x000fc8000fffe0ff */
[----:B------:R-:W-:-:S04]  /*3970*/  UISETP.NE.AND UP0, UPT, UR7, 0x4, UPT ;  /* 0x000000040700788c */ /* 0x000fc8000bf05270 */
[----:B------:R-:W-:Y:S02]  /*3980*/  USEL UR6, URZ, 0x1, UP0 ;  /* 0x00000001ff067887 */ /* 0x000fe40008000000 */
[----:B------:R-:W-:-:S04]  /*3990*/  USEL UR7, UR7, URZ, UP0 ;  /* 0x000000ff07077287 */ /* 0x000fc80008000000 */
[----:B------:R-:W-:Y:S01]  /*39a0*/  ULEA UR7, UR7, UR5, 0x3 ;  /* 0x0000000507077291 */ /* 0x000fe2000f8e18ff */
[----:B-1----:R-:W-:-:S04]  /*39b0*/  LOP3.LUT R3, R2, UR6, RZ, 0x3c, !PT ;  /* 0x0000000602037c12 */ /* 0x002fc8000f8e3cff */
[----:B------:R-:W-:-:S04]  /*39c0*/  SHF.L.U32 R3, R3, 0x1f, RZ ;  /* 0x0000001f03037819 */ /* 0x000fc800000006ff */
[----:B------:R-:W1:Y:S02]  /*39d0*/  SYNCS.PHASECHK.TRANS64.TRYWAIT P0, [UR7], R3 ;  /* 0x00000003ff0075a7 */ /* 0x000e640008001107 */
[----:B-1----:R-:W-:Y:S05]  /*39e0*/  @!P0 BRA `(.L_x_67) ;  /* 0x0000004000a08947 */ /* 0x002fea0003800000 */
.L_x_143:
[----:B------:R-:W-:Y:S01]  /*39f0*/  NOP ;  /* 0x0000000000007918 */ /* 0x000fe20000000000 */
[----:B-1----:R-:W1:Y:S01]  /*3a00*/  LDS R0, [UR4+0x14] ;  /* 0x00001404ff007984 */ /* 0x002e620008000800 */
[----:B------:R-:W-:Y:S01]  /*3a10*/  ULOP3.LUT UR6, UR16, 0xffff, URZ, 0xc0, !UPT ;  /* 0x0000ffff10067892 */ /* 0x000fe2000f8ec0ff */
[----:B------:R-:W-:Y:S01]  /*3a20*/  UMOV UR8, 0xffff ;  /* 0x0000ffff00087882 */ /* 0x000fe20000000000 */
[----:B------:R-:W-:Y:S02]  /*3a30*/  UMOV UR5, 0x1 ;  /* 0x0000000100057882 */ /* 0x000fe40000000000 */
[----:B------:R-:W-:-:S04]  /*3a40*/  USHF.R.U32.HI UR6, URZ, 0x5, UR6 ;  /* 0x00000005ff067899 */ /* 0x000fc80008011606 */
[----:B------:R-:W-:Y:S02]  /*3a50*/  USHF.L.U32 UR8, UR8, UR6, URZ ;  /* 0x0000000608087299 */ /* 0x000fe400080006ff */
[----:B------:R-:W-:-:S04]  /*3a60*/  USHF.L.U32 UR5, UR5, UR6, URZ ;  /* 0x0000000605057299 */ /* 0x000fc800080006ff */
[----:B-1----:R-:W-:-:S04]  /*3a70*/  LOP3.LUT R0, R0, UR8, RZ, 0xc0, !PT ;  /* 0x0000000800007c12 */ /* 0x002fc8000f8ec0ff */
[----:B------:R-:W-:-:S13]  /*3a80*/  ISETP.NE.AND P0, PT, R0, UR8, PT ;  /* 0x0000000800007c0c */ /* 0x000fda000bf05270 */
[----:B------:R-:W-:Y:S05]  /*3a90*/  @P0 BRA `(.L_x_68) ;  /* 0x0000000000580947 */ /* 0x000fea0003800000 */
[----:B------:R-:W1:Y:S02]  /*3aa0*/  LDS R0, [UR4+0x18] ;  /* 0x00001804ff007984 */ /* 0x000e640008000800 */
[----:B-1----:R-:W-:-:S04]  /*3ab0*/  LOP3.LUT R0, R0, UR5, RZ, 0xc0, !PT ;  /* 0x0000000500007c12 */ /* 0x002fc8000f8ec0ff */
[----:B------:R-:W-:-:S13]  /*3ac0*/  ISETP.NE.AND P0, PT, R0, UR5, PT ;  /* 0x0000000500007c0c */ /* 0x000fda000bf05270 */
[----:B------:R-:W-:Y:S05]  /*3ad0*/  @P0 BRA `(.L_x_69) ;  /* 0x00000000003c0947 */ /* 0x000fea0003800000 */
[----:B------:R-:W1:Y:S01]  /*3ae0*/  S2R R2, SR_LANEID ;  /* 0x0000000000027919 */ /* 0x000e620000000000 */
[----:B------:R-:W-:Y:S01]  /*3af0*/  ULOP3.LUT UR8, URZ, UR8, URZ, 0x33, !UPT ;  /* 0x00000008ff087292 */ /* 0x000fe2000f8e33ff */
[----:B------:R-:W-:Y:S01]  /*3b00*/  LOP3.LUT R4, RZ, UR5, RZ, 0x33, !PT ;  /* 0x00000005ff047c12 */ /* 0x000fe2000f8e33ff */
[----:B------:R-:W-:Y:S02]  /*3b10*/  VOTEU.ANY UR7, UPT, PT ;  /* 0x0000000000077886 */ /* 0x000fe400038e0100 */
[----:B------:R-:W-:Y:S01]  /*3b20*/  UFLO.U32 UR7, UR7 ;  /* 0x00000007000772bd */ /* 0x000fe200080e0000 */
[----:B------:R-:W2:Y:S01]  /*3b30*/  REDUX UR5, R4 ;  /* 0x00000000040573c4 */ /* 0x000ea20000000000 */
[----:B------:R-:W-:-:S06]  /*3b40*/  IMAD.U32 R0, RZ, RZ, UR8 ;  /* 0x00000008ff007e24 */ /* 0x000fcc000f8e00ff */
[----:B------:R4:W-:Y:S01]  /*3b50*/  UTCATOMSWS.AND URZ, UR8 ;  /* 0x0000000800ff79e3 */ /* 0x0009e20008000000 */
[----:B------:R-:W3:Y:S01]  /*3b60*/  REDUX UR6, R0 ;  /* 0x00000000000673c4 */ /* 0x000ee20000000000 */
[----:B-1----:R-:W-:Y:S01]  /*3b70*/  ISETP.EQ.U32.AND P0, PT, R2, UR7, PT ;  /* 0x0000000702007c0c */ /* 0x002fe2000bf02070 */
[----:B--2---:R-:W-:Y:S01]  /*3b80*/  IMAD.U32 R2, RZ, RZ, UR5 ;  /* 0x00000005ff027e24 */ /* 0x004fe2000f8e00ff */
[----:B---3--:R-:W-:-:S11]  /*3b90*/  MOV R3, UR6 ;  /* 0x0000000600037c02 */ /* 0x008fd60008000f00 */
[----:B------:R4:W-:Y:S04]  /*3ba0*/  @P0 ATOMS.AND RZ, [UR4+0x14], R3 ;  /* 0x00001403ffff098c */ /* 0x0009e8000a800004 */
[----:B------:R4:W-:Y:S01]  /*3bb0*/  @P0 ATOMS.AND RZ, [UR4+0x18], R2 ;  /* 0x00001802ffff098c */ /* 0x0009e2000a800004 */
[----:B------:R-:W-:Y:S05]  /*3bc0*/  BRA `(.L_x_70) ;  /* 0x0000000000147947 */ /* 0x000fea0003800000 */
.L_x_69:
[----:B------:R-:W-:Y:S02]  /*3bd0*/  MOV R2, 0x3bf0 ;  /* 0x00003bf000027802 */ /* 0x000fe40000000f00 */
[----:B---3-5:R-:W-:Y:S05]  /*3be0*/  CALL.REL.NOINC `($__internal_0_$__cuda_sm10x_tcgen05_guardrail_trap_col_being_dealloced_not_returned_by_alloc) ;  /* 0x0000004000fc7944 */ /* 0x028fea0003c00000 */
[----:B------:R-:W-:Y:S05]  /*3bf0*/  BRA `(.L_x_70) ;  /* 0x0000000000087947 */ /* 0x000fea0003800000 */
.L_x_68:
[----:B------:R-:W-:Y:S02]  /*3c00*/  MOV R2, 0x3c20 ;  /* 0x00003c2000027802 */ /* 0x000fe40000000f00 */
[----:B---3-5:R-:W-:Y:S05]  /*3c10*/  CALL.REL.NOINC `($__internal_2_$__cuda_sm10x_tcgen05_guardrail_trap_unallocated_columns_being_dealloced) ;  /* 0x0000004400087944 */ /* 0x028fea0003c00000 */
.L_x_70:
[----:B------:R-:W-:Y:S01]  /*3c20*/  NOP ;  /* 0x0000000000007918 */ /* 0x000fe20000000000 */
[----:B----4-:R-:W-:Y:S05]  /*3c30*/  EXIT ;  /* 0x000000000000794d */ /* 0x010fea0003800000 */
.L_x_52:
[----:B------:R-:W-:-:S09]  /*3c40*/  UISETP.NE.OR UP2, UPT, UR8, 0x3, !UP2 ;  /* 0x000000030800788c */ /* 0x000fd2000d745670 */
[----:B------:R-:W-:Y:S05]  /*3c50*/  BRA.U UP2, `(.L_x_71) ;  /* 0x0000000d02407547 */ /* 0x000fea000b800000 */
[----:B------:R-:W1:Y:S01]  /*3c60*/  LDC R0, c[0x0][0xb30] ;  /* 0x0002cc00ff007b82 */ /* 0x000e620000000800 */
[----:B------:R-:W2:Y:S01]  /*3c70*/  LDCU.64 UR8, c[0x0][0x888] ;  /* 0x00011100ff0877ac */ /* 0x000ea20008000a00 */
[----:B------:R-:W-:Y:S02]  /*3c80*/  HFMA2 R29, -RZ, RZ, 0, 0 ;  /* 0x00000000ff1d7431 */ /* 0x000fe400000001ff */
[----:B------:R-:W-:Y:S01]  /*3c90*/  IMAD.MOV.U32 R31, RZ, RZ, 0x1 ;  /* 0x00000001ff1f7424 */ /* 0x000fe200078e00ff */
[----:B------:R-:W-:Y:S01]  /*3ca0*/  MOV R23, 0x1000 ;  /* 0x0000100000177802 */ /* 0x000fe20000000f00 */
[----:B------:R-:W4:Y:S01]  /*3cb0*/  LDCU.64 UR4, c[0x0][0x890] ;  /* 0x00011200ff0477ac */ /* 0x000f220008000a00 */
[----:B------:R-:W-:Y:S01]  /*3cc0*/  IMAD.MOV.U32 R30, RZ, RZ, RZ ;  /* 0x000000ffff1e7224 */ /* 0x000fe200078e00ff */
[----:B------:R-:W3:Y:S01]  /*3cd0*/  LDC R19, c[0x0][0x370] ;  /* 0x0000dc00ff137b82 */ /* 0x000ee20000000800 */
[----:B------:R-:W-:Y:S01]  /*3ce0*/  UMOV UR7, 0x400 ;  /* 0x0000040000077882 */ /* 0x000fe20000000000 */
[----:B------:R-:W-:-:S02]  /*3cf0*/  UPLOP3.LUT UP1, UPT, UPT, UPT, UPT, 0x40, 0x4 ;  /* 0x000000000004789c */ /* 0x000fc40003f2e870 */
[----:B------:R-:W-:-:S04]  /*3d00*/  ULEA UR7, UR37, UR7, 0x18 ;  /* 0x0000000725077291 */ /* 0x000fc8000f8ec0ff */
[----:B------:R-:W3:Y:S01]  /*3d10*/  LDC R2, c[0x0][0xb0c] ;  /* 0x0002c300ff027b82 */ /* 0x000ee20000000800 */
[----:B------:R-:W-:Y:S02]  /*3d20*/  UIADD3 UR13, UPT, UPT, UR7, 0x88, URZ ;  /* 0x00000088070d7890 */ /* 0x000fe4000fffe0ff */
[----:B--2---:R-:W-:Y:S02]  /*3d30*/  UISETP.NE.U32.AND UP2, UPT, UR8, URZ, UPT ;  /* 0x000000ff0800728c */ /* 0x004fe4000bf45070 */
[----:B------:R-:W-:Y:S02]  /*3d40*/  UIADD3 UR17, UPT, UPT, UR7, 0x80, URZ ;  /* 0x0000008007117890 */ /* 0x000fe4000fffe0ff */
[----:B----4-:R-:W-:Y:S01]  /*3d50*/  UISETP.NE.U32.AND UP3, UPT, UR4, URZ, UPT ;  /* 0x000000ff0400728c */ /* 0x010fe2000bf65070 */
[----:B------:R-:W2:Y:S01]  /*3d60*/  LDC R18, c[0x0][0xb20] ;  /* 0x0002c800ff127b82 */ /* 0x000ea20000000800 */
[----:B-1----:R-:W-:Y:S01]  /*3d70*/  ISETP.NE.AND P1, PT, R0, 0x1, PT ;  /* 0x000000010000780c */ /* 0x002fe20003f25270 */
[----:B------:R-:W-:-:S02]  /*3d80*/  UISETP.NE.AND.EX UP2, UPT, UR9, URZ, UPT, UP2 ;  /* 0x000000ff0900728c */ /* 0x000fc4000bf45320 */
[----:B------:R-:W-:Y:S02]  /*3d90*/  UPRMT UR13, UR37, 0x654, UR13 ;  /* 0x00000654250d7896 */ /* 0x000fe4000800000d */
[----:B------:R-:W-:Y:S02]  /*3da0*/  UISETP.NE.AND.EX UP3, UPT, UR5, URZ, UPT, UP3 ;  /* 0x000000ff0500728c */ /* 0x000fe4000bf65330 */
[----:B------:R-:W1:Y:S08]  /*3db0*/  LDC.64 R32, c[0x0][0x348] ;  /* 0x0000d200ff207b82 */ /* 0x000e700000000a00 */
[----:B------:R-:W4:Y:S08]  /*3dc0*/  LDC.64 R16, c[0x0][0xb10] ;  /* 0x0002c400ff107b82 */ /* 0x000f300000000a00 */
[----:B------:R-:W1:Y:S08]  /*3dd0*/  LDC.64 R6, c[0x0][0xb18] ;  /* 0x0002c600ff067b82 */ /* 0x000e700000000a00 */
[----:B------:R-:W1:Y:S08]  /*3de0*/  LDC.64 R4, c[0x0][0xb28] ;  /* 0x0002ca00ff047b82 */ /* 0x000e700000000a00 */
[----:B--23--:R-:W1:Y:S02]  /*3df0*/  LDC R22, c[0x0][0x374] ;  /* 0x0000dd00ff167b82 */ /* 0x00ce640000000800 */
.L_x_80:
[C---:B------:R-:W-:Y:S02]  /*3e00*/  LEA R0, R30.reuse, UR7, 0x3 ;  /* 0x000000071e007c11 */ /* 0x040fe4000f8e18ff */
[----:B------:R-:W-:Y:S02]  /*3e10*/  SHF.L.U32 R3, R29, 0x1f, RZ ;  /* 0x0000001f1d037819 */ /* 0x000fe400000006ff */
[----:B------:R-:W-:Y:S02]  /*3e20*/  LEA R24, R30, UR7, 0x4 ;  /* 0x000000071e187c11 */ /* 0x000fe4000f8e20ff */
[----:B--2---:R-:W2:Y:S02]  /*3e30*/  SYNCS.PHASECHK.TRANS64.TRYWAIT P0, [R0+URZ+0xb0], R3 ;  /* 0x0000b003000075a7 */ /* 0x004ea400080011ff */
[----:B--2---:R-:W-:Y:S05]  /*3e40*/  @!P0 BRA `(.L_x_72) ;  /* 0x0000003c00a08947 */ /* 0x004fea0003800000 */
.L_x_144:
[----:B------:R-:W-:Y:S01]  /*3e50*/  ISETP.GE.AND P0, PT, R40, 0x1, PT ;  /* 0x000000012800780c */ /* 0x000fe20003f06270 */
[----:B------:R-:W3:Y:S01]  /*3e60*/  LDS.128 R24, [R24+0x140] ;  /* 0x0001400018187984 */ /* 0x000ee20000000c00 */
[----:B--2---:R-:W-:Y:S01]  /*3e70*/  VIADD R0, R0, 0xc0 ;  /* 0x000000c000007836 */ /* 0x004fe20000000000 */
[----:B------:R-:W-:Y:S01]  /*3e80*/  @!PT LDS RZ, [RZ] ;  /* 0x00000000fffff984 */ /* 0x000fe20000000800 */
[----:B------:R-:W-:Y:S01]  /*3e90*/  @!PT LDS RZ, [RZ] ;  /* 0x00000000fffff984 */ /* 0x000fe20000000800 */
[----:B------:R-:W-:Y:S01]  /*3ea0*/  @!PT LDS RZ, [RZ] ;  /* 0x00000000fffff984 */ /* 0x000fe20000000800 */
[----:B------:R-:W-:Y:S01]  /*3eb0*/  @!PT LDS RZ, [RZ] ;  /* 0x00000000fffff984 */ /* 0x000fe20000000800 */
[----:B------:R2:W-:Y:S06]  /*3ec0*/  MEMBAR.ALL.CTA ;  /* 0x0000000000007992 */ /* 0x0005ec0000008000 */
[----:B--2---:R-:W2:Y:S01]  /*3ed0*/  FENCE.VIEW.ASYNC.S ;  /* 0x00000000000073c6 */ /* 0x004ea20000000000 */
[----:B------:R-:W-:Y:S04]  /*3ee0*/  PRMT R0, RZ, 0x654, R0 ;  /* 0x00000654ff007816 */ /* 0x000fe80000000000 */
[----:B--2---:R2:W-:Y:S01]  /*3ef0*/  SYNCS.ARRIVE.TRANS64.RED.A1T0 RZ, [R0+URZ], RZ ;  /* 0x000000ff00ff79a7 */ /* 0x0045e200081004ff */
[----:B---3--:R-:W-:Y:S11]  /*3f00*/  LOP3.LUT P3, RZ, R26, 0x1, RZ, 0xc0, !PT ;  /* 0x000000011aff7812 */ /* 0x008ff6000786c0ff */
[----:B------:R-:W-:Y:S02]  /*3f10*/  @!UPT UIADD3 URZ, UPT, UPT, URZ, URZ, URZ ;  /* 0x000000fffffff290 */ /* 0x000fe4000fffe0ff */
[----:B------:R-:W-:Y:S02]  /*3f20*/  @P3 MOV R13, R24 ;  /* 0x00000018000d3202 */ /* 0x000fe40000000f00 */
[----:B------:R-:W-:Y:S01]  /*3f30*/  @P3 LOP3.LUT R8, R25, 0xffff, RZ, 0xc0, !PT ;  /* 0x0000ffff19083812 */ /* 0x000fe200078ec0ff */
[----:B--2---:R-:W-:Y:S06]  /*3f40*/  @!P0 BRA `(.L_x_73) ;  /* 0x0000000000a48947 */ /* 0x004fec0003800000 */
[----:B-1----:R-:W-:Y:S01]  /*3f50*/  IMAD.HI.U32 R35, R22, R7, RZ ;  /* 0x0000000716237227 */ /* 0x002fe200078e00ff */
[----:B------:R-:W-:Y:S02]  /*3f60*/  ISETP.NE.AND P0, PT, R6, 0x1, PT ;  /* 0x000000010600780c */ /* 0x000fe40003f05270 */
[----:B------:R-:W-:Y:S01]  /*3f70*/  ISETP.NE.AND P2, PT, R40, 0x1, PT ;  /* 0x000000012800780c */ /* 0x000fe20003f45270 */
[----:B----4-:R-:W-:Y:S01]  /*3f80*/  IMAD.HI.U32 R34, R19, R16, RZ ;  /* 0x0000001013227227 */ /* 0x010fe200078e00ff */
[----:B------:R-:W-:Y:S02]  /*3f90*/  SHF.R.U32.HI R35, RZ, R18, R35 ;  /* 0x00000012ff237219 */ /* 0x000fe40000011623 */
[----:B------:R-:W-:Y:S01]  /*3fa0*/  ISETP.NE.AND P4, PT, R2, 0x1, PT ;  /* 0x000000010200780c */ /* 0x000fe20003f85270 */
[----:B------:R-:W-:Y:S01]  /*3fb0*/  IMAD.HI.U32 R36, R13, R16, RZ ;  /* 0x000000100d247227 */ /* 0x000fe200078e00ff */
[----:B------:R-:W-:Y:S02]  /*3fc0*/  SHF.R.U32.HI R34, RZ, R17, R34 ;  /* 0x00000011ff227219 */ /* 0x000fe40000011622 */
[----:B------:R-:W-:Y:S01]  /*3fd0*/  SEL R3, R22, R35, !P0 ;  /* 0x0000002316037207 */ /* 0x000fe20004000000 */
[C---:B------:R-:W-:Y:S01]  /*3fe0*/  IMAD.HI.U32 R35, R8.reuse, R7, RZ ;  /* 0x0000000708237227 */ /* 0x040fe200078e00ff */
[----:B------:R-:W-:Y:S02]  /*3ff0*/  SEL R11, R19, R34, !P4 ;  /* 0x00000022130b7207 */ /* 0x000fe40006000000 */
[----:B------:R-:W-:Y:S01]  /*4000*/  SHF.R.U32.HI R36, RZ, R17, R36 ;  /* 0x00000011ff247219 */ /* 0x000fe20000011624 */
[----:B------:R-:W-:Y:S01]  /*4010*/  IMAD.HI.U32 R38, R3, R4, RZ ;  /* 0x0000000403267227 */ /* 0x000fe200078e00ff */
[----:B------:R-:W-:Y:S03]  /*4020*/  SHF.R.U32.HI R35, RZ, R18, R35 ;  /* 0x00000012ff237219 */ /* 0x000fe60000011623 */
[----:B------:R-:W-:Y:S01]  /*4030*/  IMAD.HI.U32 R34, R11, R4, RZ ;  /* 0x000000040b227227 */ /* 0x000fe200078e00ff */
[----:B------:R-:W-:Y:S02]  /*4040*/  @P2 SHF.R.U32.HI R3, RZ, R5, R38 ;  /* 0x00000005ff032219 */ /* 0x000fe40000011626 */
[----:B------:R-:W-:Y:S02]  /*4050*/  SEL R9, R8, R35, !P0 ;  /* 0x0000002308097207 */ /* 0x000fe40004000000 */
[----:B------:R-:W-:Y:S01]  /*4060*/  @P2 SHF.R.U32.HI R11, RZ, R5, R34 ;  /* 0x00000005ff0b2219 */ /* 0x000fe20000011622 */
[C---:B------:R-:W-:Y:S01]  /*4070*/  IMAD R10, R40.reuse, R3, RZ ;  /* 0x00000003280a7224 */ /* 0x040fe200078e02ff */
[----:B------:R-:W-:Y:S01]  /*4080*/  SEL R3, R13, R36, !P4 ;  /* 0x000000240d037207 */ /* 0x000fe20006000000 */
[C---:B------:R-:W-:Y:S03]  /*4090*/  IMAD.HI.U32 R14, R9.reuse, R4, RZ ;  /* 0x00000004090e7227 */ /* 0x040fe600078e00ff */
[----:B------:R-:W-:Y:S01]  /*40a0*/  ISETP.GE.AND P0, PT, R9, R10, PT ;  /* 0x0000000a0900720c */ /* 0x000fe20003f06270 */
[C---:B------:R-:W-:Y:S01]  /*40b0*/  IMAD R12, R40.reuse, R11, RZ ;  /* 0x0000000b280c7224 */ /* 0x040fe200078e02ff */
[-C--:B------:R-:W-:Y:S04]  /*40c0*/  SHF.R.U32.HI R14, RZ, R5.reuse, R14 ;  /* 0x00000005ff0e7219 */ /* 0x080fe8000001160e */
[----:B------:R-:W-:Y:S02]  /*40d0*/  ISETP.GE.OR P0, PT, R3, R12, P0 ;  /* 0x0000000c0300720c */ /* 0x000fe40000706670 */
[----:B------:R-:W-:Y:S05]  /*40e0*/  SEL R15, R9, R14, !P2 ;  /* 0x0000000e090f7207 */ /* 0x000fea0005000000 */
[----:B------:R-:W-:Y:S04]  /*40f0*/  IMAD.MOV R14, RZ, RZ, -R15 ;  /* 0x000000ffff0e7224 */ /* 0x000fe800078e0a0f */
[----:B------:R-:W-:Y:S02]  /*4100*/  IMAD R14, R40, R14, R9 ;  /* 0x0000000e280e7224 */ /* 0x000fe400078e0209 */
[C---:B------:R-:W-:Y:S05]  /*4110*/  @!P0 IMAD.HI.U32 R10, R3.reuse, R4, RZ ;  /* 0x00000004030a8227 */ /* 0x040fea00078e00ff */
[----:B------:R-:W-:Y:S04]  /*4120*/  @!P0 SHF.R.U32.HI R10, RZ, R5, R10 ;  /* 0x00000005ff0a8219 */ /* 0x000fe8000001160a */
[----:B------:R-:W-:Y:S01]  /*4130*/  @!P0 SEL R0, R3, R10, !P2 ;  /* 0x0000000a03008207 */ /* 0x000fe20005000000 */
[----:B------:R-:W-:Y:S03]  /*4140*/  IMAD.MOV R10, RZ, RZ, -R3 ;  /* 0x000000ffff0a7224 */ /* 0x000fe600078e0a03 */
[----:B------:R-:W-:Y:S01]  /*4150*/  @!P0 IADD3 R15, PT, PT, R15, -R0, RZ ;  /* 0x800000000f0f8210 */ /* 0x000fe20007ffe0ff */
[----:B------:R-:W-:Y:S01]  /*4160*/  @!P0 IMAD R0, R11, R14, R0 ;  /* 0x0000000e0b008224 */ /* 0x000fe200078e0200 */
[----:B------:R-:W-:Y:S01]  /*4170*/  IADD3 R11, PT, PT, -R9, RZ, RZ ;  /* 0x000000ff090b7210 */ /* 0x000fe20007ffe1ff */
[----:B------:R-:W-:Y:S02]  /*4180*/  IMAD R13, R2, R10, R13 ;  /* 0x0000000a020d7224 */ /* 0x000fe400078e020d */
[----:B------:R-:W-:Y:S02]  /*4190*/  @!P0 IMAD R9, R15, R40, R3 ;  /* 0x000000280f098224 */ /* 0x000fe400078e0203 */
[----:B------:R-:W-:Y:S02]  /*41a0*/  @!P0 IMAD.MOV.U32 R3, RZ, RZ, R0 ;  /* 0x000000ffff038224 */ /* 0x000fe400078e0000 */
[----:B------:R-:W-:Y:S02]  /*41b0*/  IMAD R8, R6, R11, R8 ;  /* 0x0000000b06087224 */ /* 0x000fe400078e0208 */
[----:B------:R-:W-:Y:S02]  /*41c0*/  IMAD R13, R3, R2, R13 ;  /* 0x00000002030d7224 */ /* 0x000fe400078e020d */
[----:B------:R-:W-:Y:S02]  /*41d0*/  IMAD R8, R9, R6, R8 ;  /* 0x0000000609087224 */ /* 0x000fe400078e0208 */
.L_x_73:
[----:B------:R-:W-:Y:S05]  /*41e0*/  BRA.U UP1, `(.L_x_74) ;  /* 0x0000000101107547 */ /* 0x000fea000b800000 */
[----:B------:R-:W-:Y:S04]  /*41f0*/  MOV R0, UR6 ;  /* 0x0000000600007c02 */ /* 0x000fe80008000f00 */
[----:B------:R-:W-:Y:S04]  /*4200*/  SHF.L.U32 R3, R0, 0x1f, RZ ;  /* 0x0000001f00037819 */ /* 0x000fe800000006ff */
[----:B------:R-:W2:Y:S02]  /*4210*/  SYNCS.PHASECHK.TRANS64.TRYWAIT P0, [UR7+0xa8], R3 ;  /* 0x0000a803ff0075a7 */ /* 0x000ea40008001107 */
[----:B--2---:R-:W-:Y:S05]  /*4220*/  @!P0 BRA `(.L_x_75) ;  /* 0x0000003800bc8947 */ /* 0x004fea0003800000 */
.L_x_74:
[----:B------:R-:W-:Y:S02]  /*4230*/  R2UR UR19, R21 ;  /* 0x00000000151372ca */ /* 0x000fe400000e0000 */
[----:B------:R-:W-:Y:S02]  /*4240*/  R2UR UR18, R20 ;  /* 0x00000000141272ca */ /* 0x000fe400000e0000 */
[----:B------:R-:W-:Y:S02]  /*4250*/  ISETP.NE.U32.AND P2, PT, RZ, UR4, PT ;  /* 0x00000004ff007c0c */ /* 0x000fe4000bf45070 */
[----:B------:R-:W-:Y:S02]  /*4260*/  SHF.L.U32 R12, R31, 0x1f, RZ ;  /* 0x0000001f1f0c7819 */ /* 0x000fe400000006ff */
[----:B------:R-:W-:Y:S05]  /*4270*/  ISETP.NE.AND.EX P2, PT, RZ, UR5, PT, P2 ;  /* 0x00000005ff007c0c */ /* 0x000fea000bf45320 */
[----:B------:R-:W-:Y:S02]  /*4280*/  USHF.L.U32 UR19, UR19, 0x6, URZ ;  /* 0x0000000613137899 */ /* 0x000fe400080006ff */
[----:B------:R-:W-:Y:S01]  /*4290*/  USHF.L.U32 UR18, UR18, 0x7, URZ ;  /* 0x0000000712127899 */ /* 0x000fe200080006ff */
[----:B------:R-:W-:Y:S11]  /*42a0*/  BRA.U !UP3, `(.L_x_76) ;  /* 0x000000010b347547 */ /* 0x000ff6000b800000 */
[----:B------:R-:W-:Y:S01]  /*42b0*/  UPLOP3.LUT UP0, UPT, UPT, UPT, UP2, 0x80, 0x8 ;  /* 0x000000000008789c */ /* 0x000fe20003f0f020 */
[----:B--2---:R-:W-:Y:S02]  /*42c0*/  HFMA2 R0, -RZ, RZ, 0, 5.9604644775390625e-08 ;  /* 0x00000001ff007431 */ /* 0x004fe400000001ff */
[----:B------:R-:W-:Y:S03]  /*42d0*/  IMAD.MOV.U32 R91, RZ, RZ, 0x1 ;  /* 0x00000001ff5b7424 */ /* 0x000fe600078e00ff */
[----:B------:R-:W-:Y:S05]  /*42e0*/  PLOP3.LUT P0, PT, PT, PT, UP0, 0x80, 0x8 ;  /* 0x000000000008781c */ /* 0x000fea0003f0f008 */
[----:B------:R-:W2:Y:S01]  /*42f0*/  @UP0 LDCU.64 UR10, c[0x0][0x888] ;  /* 0x00011100ff0a07ac */ /* 0x000ea20008000a00 */
[----:B------:R-:W-:Y:S07]  /*4300*/  @UP0 UIMAD UR8, UR36, UR4, URZ ;  /* 0x00000004240802a4 */ /* 0x000fee000f8e02ff */
[----:B------:R-:W-:Y:S01]  /*4310*/  @!P0 PRMT R91, R0, 0x7610, R91 ;  /* 0x00007610005b8816 */ /* 0x000fe2000000005b */
[----:B--2---:R-:W-:Y:S03]  /*4320*/  @UP0 UIMAD.WIDE UR10, UR8, 0x4, UR10 ;  /* 0x00000004080a08a5 */ /* 0x004fe6000f8e020a */
[----:B------:R-:W2:Y:S03]  /*4330*/  @!UP0 LDCU UR8, c[0x0][0x880] ;  /* 0x00011000ff0887ac */ /* 0x000ea60008000800 */
[----:B------:R-:W-:Y:S01]  /*4340*/  IMAD.U32 R10, RZ, RZ, UR10 ;  /* 0x0000000aff0a7e24 */ /* 0x000fe2000f8e00ff */
[----:B------:R-:W-:Y:S05]  /*4350*/  MOV R11, UR11 ;  /* 0x0000000b000b7c02 */ /* 0x000fea0008000f00 */
[----:B-----5:R3:W5:Y:S02]  /*4360*/  @P0 LDG.E R50, desc[UR46][R10.64] ;  /* 0x0000002e0a320981 */ /* 0x020764000c1e1900 */
[----:B--23--:R-:W-:Y:S07]  /*4370*/  @!P0 IMAD.U32 R50, RZ, RZ, UR8 ;  /* 0x00000008ff328e24 */ /* 0x00cfee000f8e00ff */
.L_x_76:
[----:B-----5:R-:W-:Y:S01]  /*4380*/  @!P2 ISETP.EQ.AND P0, PT, R50, RZ, PT ;  /* 0x000000ff3200a20c */ /* 0x020fe20003f02270 */
[----:B------:R-:W-:Y:S01]  /*4390*/  @!UPT UIADD3 URZ, UPT, UPT, URZ, URZ, URZ ;  /* 0x000000fffffff290 */ /* 0x000fe2000fffe0ff */
[----:B------:R-:W-:Y:S11]  /*43a0*/  @!P2 BRA `(.L_x_77) ;  /* 0x000000000014a947 */ /* 0x000ff60003800000 */
[----:B------:R-:W-:Y:S02]  /*43b0*/  LOP3.LUT P2, RZ, R91, 0xff, RZ, 0xc0, !PT ;  /* 0x000000ff5bff7812 */ /* 0x000fe4000784c0ff */
[----:B------:R-:W-:Y:S04]  /*43c0*/  PLOP3.LUT P0, PT, PT, PT, UP0, 0x80, 0x8 ;  /* 0x000000000008781c */ /* 0x000fe80003f0f008 */
[----:B------:R-:W-:Y:S07]  /*43d0*/  PLOP3.LUT P0, PT, P0, PT, PT, 0x8, 0x80 ;  /* 0x000000000080781c */ /* 0x000fee000070e170 */
[----:B------:R-:W-:Y:S11]  /*43e0*/  @P2 ISETP.EQ.AND P0, PT, R50, RZ, PT ;  /* 0x000000ff3200220c */ /* 0x000ff60003f02270 */
[----:B------:R-:W-:Y:S02]  /*43f0*/  @!UPT UIADD3 URZ, UPT, UPT, URZ, URZ, URZ ;  /* 0x000000fffffff290 */ /* 0x000fe4000fffe0ff */
.L_x_77:
[----:B------:R-:W3:Y:S01]  /*4400*/  SYNCS.PHASECHK.TRANS64.TRYWAIT P2, [UR7+0x90], R12 ;  /* 0x0000900cff0075a7 */ /* 0x000ee20008041107 */
[----:B------:R-:W-:Y:S04]  /*4410*/  ELECT P4, URZ, PT ;  /* 0x0000000000ff782f */ /* 0x000fe80003880000 */
[----:B------:R-:W-:Y:S11]  /*4420*/  PLOP3.LUT P4, PT, P0, P4, PT, 0xf2, 0x2f ;  /* 0x00000000002f781c */ /* 0x000ff60000789e72 */
[----:B------:R-:W-:Y:S02]  /*4430*/  @!UPT UIADD3 URZ, UPT, UPT, URZ, URZ, URZ ;  /* 0x000000fffffff290 */ /* 0x000fe4000fffe0ff */
[----:B-1----:R-:W-:Y:S05]  /*4440*/  @!P4 IADD3 R21, P0, PT, R32, 0x580, RZ ;  /* 0x000005802015c810 */ /* 0x002fea0007f1e0ff */
[----:B------:R-:W-:Y:S01]  /*4450*/  @!P4 IMAD.X R20, RZ, RZ, R33, P0 ;  /* 0x000000ffff14c224 */ /* 0x000fe200000e0621 */
[----:B---3--:R-:W-:Y:S07]  /*4460*/  @!P2 BRA `(.L_x_78) ;  /* 0x000000380044a947 */ /* 0x008fee0003800000 */
.L_x_147:
[----:B------:R-:W3:Y:S01]  /*4470*/  LDC.64 R14, c[0x0][0xb10] ;  /* 0x0002c400ff0e7b82 */ /* 0x000ee20000000a00 */
[----:B------:R-:W-:Y:S01]  /*4480*/  @!P4 R2UR UR8, R20 ;  /* 0x000000001408c2ca */ /* 0x000fe200000e0000 */
[----:B------:R-:W-:Y:S01]  /*4490*/  VOTEU.ALL UP1, P4 ;  /* 0x0000000000ff7886 */ /* 0x000fe20002020000 */
[----:B------:R-:W-:Y:S01]  /*44a0*/  @!P4 R2UR UR9, R21 ;  /* 0x000000001509c2ca */ /* 0x000fe200000e0000 */
[----:B------:R-:W-:Y:S01]  /*44b0*/  UMOV UR10, 0x0 ;  /* 0x00000000000a7882 */ /* 0x000fe20000000000 */
[----:B------:R-:W-:Y:S03]  /*44c0*/  UMOV UR11, 0x10000000 ;  /* 0x10000000000b7882 */ /* 0x000fe60000000000 */
[----:B------:R-:W5:Y:S01]  /*44d0*/  LDC.64 R10, c[0x0][0xb18] ;  /* 0x0002c600ff0a7b82 */ /* 0x000f620000000a00 */
[----:B------:R-:W-:Y:S01]  /*44e0*/  @!UP1 UIADD3 UR16, UPT, UPT, UR7, 0x200, URZ ;  /* 0x0000020007109890 */ /* 0x000fe2000fffe0ff */
[----:B------:R-:W-:Y:S01]  /*44f0*/  @P3 SHF.R.U32.HI R28, RZ, 0x10, R25 ;  /* 0x00000010ff1c3819 */ /* 0x000fe20000011619 */
[----:B------:R-:W-:Y:S01]  /*4500*/  VOTEU.ALL UP1, P4 ;  /* 0x0000000000ff7886 */ /* 0x000fe20002020000 */
[----:B------:R-:W-:Y:S01]  /*4510*/  UMOV UR20, UR36 ;  /* 0x0000002400147c82 */ /* 0x000fe20008000000 */
[----:B------:R-:W-:Y:S03]  /*4520*/  VIADD R30, R30, 0x1 ;  /* 0x000000011e1e7836 */ /* 0x000fe60000000000 */
[----:B--2---:R-:W2:Y:S01]  /*4530*/  @!P1 LDC R0, c[0x0][0xb20] ;  /* 0x0002c800ff009b82 */ /* 0x004ea20000000800 */
[----:B------:R-:W-:Y:S01]  /*4540*/  IMAD.U32 R21, RZ, RZ, UR8 ;  /* 0x00000008ff157e24 */ /* 0x000fe2000f8e00ff */
[----:B------:R-:W-:Y:S06]  /*4550*/  UPRMT UR8, UR37, 0x654, UR17 ;  /* 0x0000065425087896 */ /* 0x000fec0008000011 */
[----:B-1----:R-:W1:Y:S01]  /*4560*/  @!P1 LDC R3, c[0x0][0xb0c] ;  /* 0x0002c300ff039b82 */ /* 0x002e620000000800 */
[----:B------:R-:W-:Y:S01]  /*4570*/  IMAD.U32 R20, RZ, RZ, UR9 ;  /* 0x00000009ff147e24 */ /* 0x000fe2000f8e00ff */
[----:B------:R-:W-:Y:S04]  /*4580*/  @!P4 R2UR UR15, R21 ;  /* 0x00000000150fc2ca */ /* 0x000fe800000e0000 */
[----:B------:R-:W-:Y:S01]  /*4590*/  @!P4 R2UR UR14, R20 ;  /* 0x00000000140ec2ca */ /* 0x000fe200000e0000 */
[----:B------:R-:W-:Y:S11]  /*45a0*/  @!P4 IMAD.MOV.U32 R20, RZ, RZ, 0x1000 ;  /* 0x00001000ff14c424 */ /* 0x000ff600078e00ff */
[----:B------:R-:W-:Y:S01]  /*45b0*/  @!UPT UIADD3 URZ, UPT, UPT, URZ, URZ, URZ ;  /* 0x000000fffffff290 */ /* 0x000fe2000fffe0ff */
[----:B------:R1:W-:Y:S01]  /*45c0*/  @!UP1 UTMALDG.3D [UR16], [UR14], desc[UR10] ;  /* 0x00000a100e0095b4 */ /* 0x0003e20008011000 */
[----:B------:R1:W-:Y:S02]  /*45d0*/  @!P4 SYNCS.ARRIVE.TRANS64.RED.A0TR RZ, [UR7+0x80], R20 ;  /* 0x00008014ffffc9a7 */ /* 0x0003e40008300407 */
[----:B-1----:R-:W-:Y:S01]  /*45e0*/  @!P1 ISETP.NE.AND P2, PT, R3, 0x1, PT ;  /* 0x000000010300980c */ /* 0x002fe20003f45270 */
[C---:B---3--:R-:W-:Y:S01]  /*45f0*/  @!P1 IMAD.HI.U32 R14, R13.reuse, R14, RZ ;  /* 0x0000000e0d0e9227 */ /* 0x048fe200078e00ff */
[----:B-----5:R-:W-:Y:S03]  /*4600*/  @!P1 ISETP.NE.AND P0, PT, R10, 0x1, PT ;  /* 0x000000010a00980c */ /* 0x020fe60003f05270 */
[C---:B------:R-:W-:Y:S01]  /*4610*/  @!P1 IMAD.HI.U32 R11, R8.reuse, R11, RZ ;  /* 0x0000000b080b9227 */ /* 0x040fe200078e00ff */
[----:B------:R-:W-:Y:S04]  /*4620*/  @!P1 SHF.R.U32.HI R14, RZ, R15, R14 ;  /* 0x0000000fff0e9219 */ /* 0x000fe8000001160e */
[----:B--2---:R-:W-:Y:S01]  /*4630*/  @!P1 SHF.R.U32.HI R9, RZ, R0, R11 ;  /* 0x00000000ff099219 */ /* 0x004fe2000001160b */
[----:B------:R-:W-:Y:S01]  /*4640*/  SYNCS.ARRIVE.TRANS64.RED.A1T0 RZ, [UR8], RZ ;  /* 0x000000ffffff79a7 */ /* 0x000fe20008100408 */
[----:B------:R-:W-:Y:S02]  /*4650*/  @!P1 SEL R14, R13, R14, !P2 ;  /* 0x0000000e0d0e9207 */ /* 0x000fe40005000000 */
[----:B------:R-:W-:Y:S01]  /*4660*/  @!P1 SEL R9, R8, R9, !P0 ;  /* 0x0000000908099207 */ /* 0x000fe20004000000 */
[----:B------:R-:W1:Y:S04]  /*4670*/  SYNCS.PHASECHK.TRANS64.TRYWAIT P5, [UR7+0x98], R12 ;  /* 0x0000980cff0075a7 */ /* 0x000e6800080a1107 */
[----:B------:R-:W-:Y:S02]  /*4680*/  @!P1 IMAD.IADD R0, R9, 0x1, -R14 ;  /* 0x0000000109009824 */ /* 0x000fe400078e0a0e */
[----:B------:R-:W-:Y:S02]  /*4690*/  @!P1 IMAD.IADD R9, R14, 0x1, -R9 ;  /* 0x000000010e099824 */ /* 0x000fe400078e0a09 */
[----:B------:R-:W-:Y:S02]  /*46a0*/  @!P1 IMAD R13, R0, R3, R13 ;  /* 0x00000003000d9224 */ /* 0x000fe400078e020d */
[----:B------:R-:W-:Y:S01]  /*46b0*/  @!P1 IMAD R8, R9, R10, R8 ;  /* 0x0000000a09089224 */ /* 0x000fe200078e0208 */
[----:B-1----:R-:W-:Y:S06]  /*46c0*/  @!P5 BRA `(.L_x_79) ;  /* 0x0000003400c4d947 */ /* 0x002fec0003800000 */
.L_x_149:
[----:B-1----:R-:W-:Y:S01]  /*46d0*/  @!P4 IADD3 R3, P0, PT, R32, 0x580, RZ ;  /* 0x000005802003c810 */ /* 0x002fe20007f1e0ff */
[----:B------:R-:W-:Y:S01]  /*46e0*/  VOTEU.ALL UP1, P4 ;  /* 0x0000000000ff7886 */ /* 0x000fe20002020000 */
[----:B------:R-:W-:Y:S01]  /*46f0*/  UMOV UR20, 0x0 ;  /* 0x0000000000147882 */ /* 0x000fe20000000000 */
[----:B------:R-:W-:Y:S01]  /*4700*/  UMOV UR21, 0x10000000 ;  /* 0x1000000000157882 */ /* 0x000fe20000000000 */
[----:B------:R-:W-:Y:S01]  /*4710*/  @!P4 R2UR UR9, R3 ;  /* 0x000000000309c2ca */ /* 0x000fe200000e0000 */
[----:B------:R-:W-:Y:S01]  /*4720*/  @!P4 IMAD.X R0, RZ, RZ, R33, P0 ;  /* 0x000000ffff00c224 */ /* 0x000fe200000e0621 */
[----:B------:R-:W-:Y:S01]  /*4730*/  @!UP1 UIADD3 UR10, UPT, UPT, UR18, 0x40, URZ ;  /* 0x00000040120a9890 */ /* 0x000fe2000fffe0ff */
[----:B------:R-:W-:Y:S01]  /*4740*/  ISETP.NE.AND P0, PT, R30, 0x2, PT ;  /* 0x000000021e00780c */ /* 0x000fe20003f05270 */
[----:B------:R-:W-:Y:S01]  /*4750*/  UMOV UR11, UR19 ;  /* 0x00000013000b7c82 */ /* 0x000fe20008000000 */
[----:B------:R-:W-:Y:S01]  /*4760*/  UMOV UR12, UR36 ;  /* 0x00000024000c7c82 */ /* 0x000fe20008000000 */
[----:B------:R-:W-:Y:S01]  /*4770*/  @!P4 R2UR UR8, R0 ;  /* 0x000000000008c2ca */ /* 0x000fe200000e0000 */
[----:B------:R-:W-:Y:S01]  /*4780*/  IMAD.IADD R20, R8, 0x1, R83 ;  /* 0x0000000108147824 */ /* 0x000fe200078e0253 */
[----:B------:R-:W-:Y:S01]  /*4790*/  @P3 R2UR UR36, R28 ;  /* 0x000000001c2432ca */ /* 0x000fe200000e0000 */
[----:B------:R-:W-:Y:S01]  /*47a0*/  IMAD.IADD R21, R13, 0x1, R90 ;  /* 0x000000010d157824 */ /* 0x000fe200078e025a */
[----:B------:R-:W-:Y:S02]  /*47b0*/  SEL R0, RZ, 0x1, P0 ;  /* 0x00000001ff007807 */ /* 0x000fe40000000000 */
[----:B------:R-:W-:Y:S01]  /*47c0*/  LOP3.LUT R31, R31, 0x1, RZ, 0x3c, !PT ;  /* 0x000000011f1f7812 */ /* 0x000fe200078e3cff */
[----:B------:R-:W-:Y:S01]  /*47d0*/  IMAD.U32 R10, RZ, RZ, UR9 ;  /* 0x00000009ff0a7e24 */ /* 0x000fe2000f8e00ff */
[----:B------:R-:W-:Y:S01]  /*47e0*/  @!UP1 UIADD3 UR9, UPT, UPT, UR7, 0x88, URZ ;  /* 0x0000008807099890 */ /* 0x000fe2000fffe0ff */
[----:B------:R-:W-:Y:S02]  /*47f0*/  LOP3.LUT R29, R29, R0, RZ, 0x3c, !PT ;  /* 0x000000001d1d7212 */ /* 0x000fe400078e3cff */
[----:B------:R-:W-:Y:S02]  /*4800*/  SEL R30, R30, RZ, P0 ;  /* 0x000000ff1e1e7207 */ /* 0x000fe40000000000 */
[----:B------:R-:W-:Y:S01]  /*4810*/  IMAD.U32 R11, RZ, RZ, UR8 ;  /* 0x00000008ff0b7e24 */ /* 0x000fe2000f8e00ff */
[----:B------:R-:W-:Y:S01]  /*4820*/  @!P4 R2UR UR14, R10 ;  /* 0x000000000a0ec2ca */ /* 0x000fe200000e0000 */
[----:B------:R-:W-:Y:S01]  /*4830*/  @!UP1 UIADD3 UR8, UPT, UPT, UR7, 0x1200, URZ ;  /* 0x0000120007089890 */ /* 0x000fe2000fffe0ff */
[----:B------:R-:W-:Y:S02]  /*4840*/  VOTEU.ALL UP1, P4 ;  /* 0x0000000000ff7886 */ /* 0x000fe40002020000 */
[----:B------:R-:W-:Y:S11]  /*4850*/  @!P4 R2UR UR15, R11 ;  /* 0x000000000b0fc2ca */ /* 0x000ff600000e0000 */
[----:B------:R-:W-:Y:S02]  /*4860*/  @!UPT UIADD3 URZ, UPT, UPT, URZ, URZ, URZ ;  /* 0x000000fffffff290 */ /* 0x000fe4000fffe0ff */
[----:B------:R2:W-:Y:S01]  /*4870*/  @!UP1 UTMALDG.3D [UR8], [UR14], desc[UR20] ;  /* 0x000014080e0095b4 */ /* 0x0005e20008011000 */
[----:B------:R2:W-:Y:S01]  /*4880*/  @!P4 SYNCS.ARRIVE.TRANS64.RED.A0TR RZ, [UR7+0x88], R23 ;  /* 0x00008817ffffc9a7 */ /* 0x0005e20008300407 */
[----:B------:R-:W-:Y:S01]  /*4890*/  UPLOP3.LUT UP1, UPT, UPT, UPT, UPT, 0x80, 0x8 ;  /* 0x000000000008789c */ /* 0x000fe20003f2f070 */
[----:B------:R-:W-:Y:S01]  /*48a0*/  SYNCS.ARRIVE.TRANS64.RED.A1T0 RZ, [UR13], RZ ;  /* 0x000000ffffff79a7 */ /* 0x000fe2000810040d */
[----:B------:R-:W-:Y:S09]  /*48b0*/  @P3 BRA `(.L_x_80) ;  /* 0xfffffff400503947 */ /* 0x000ff2000383ffff */
[----:B------:R-:W-:-:S04]  /*48c0*/  SHF.L.U32 R3, R31, 0x1f, RZ ;  /* 0x0000001f1f037819 */ /* 0x000fc800000006ff */
[----:B------:R-:W1:Y:S02]  /*48d0*/  SYNCS.PHASECHK.TRANS64.TRYWAIT P0, [UR7+0x90], R3 ;  /* 0x00009003ff0075a7 */ /* 0x000e640008001107 */
[----:B-1----:R-:W-:Y:S05]  /*48e0*/  @!P0 BRA `(.L_x_81) ;  /* 0x0000003400548947 */ /* 0x002fea0003800000 */
.L_x_151:
[----:B-1----:R-:W-:-:S07]  /*48f0*/  MOV R0, UR7 ;  /* 0x0000000700007c02 */ /* 0x002fce0008000f00 */
.L_x_82:
[----:B-1----:R-:W-:-:S04]  /*4900*/  SHF.L.U32 R3, R31, 0x1f, RZ ;  /* 0x0000001f1f037819 */ /* 0x002fc800000006ff */
[----:B------:R1:W3:Y:S03]  /*4910*/  SYNCS.PHASECHK.TRANS64.TRYWAIT P0, [R0+URZ+0x98], R3 ;  /* 0x00009803000075a7 */ /* 0x0002e600080011ff */
[----:B---3--:R-:W-:Y:S05]  /*4920*/  @!P0 NANOSLEEP.SYNCS 0x989680 ;  /* 0x009896800000895d */ /* 0x008fea0003900000 */
[----:B------:R-:W3:Y:S02]  /*4930*/  @!P0 SYNCS.PHASECHK.TRANS64 P0, [R0+URZ+0x98], R3 ;  /* 0x00009803000085a7 */ /* 0x000ee400080010ff */
[----:B--23--:R-:W-:Y:S05]  /*4940*/  @P0 EXIT ;  /* 0x000000000000094d */ /* 0x00cfea0003800000 */
[----:B------:R-:W-:Y:S05]  /*4950*/  BRA `(.L_x_82) ;  /* 0xfffffffc00e87947 */ /* 0x000fea000383ffff */
.L_x_71:
[----:B------:R-:W-:-:S06]  /*4960*/  UISETP.GE.AND UP1, UPT, UR8, 0x4, UPT ;  /* 0x000000040800788c */ /* 0x000fcc000bf26270 */
[----:B------:R-:W-:-:S13]  /*4970*/  PLOP3.LUT P0, PT, PT, PT, UP1, 0x80, 0x8 ;  /* 0x000000000008781c */ /* 0x000fda0003f0f018 */
[----:B------:R-:W-:Y:S05]  /*4980*/  @!P0 EXIT ;  /* 0x000000000000894d */ /* 0x000fea0003800000 */
[----:B------:R-:W-:Y:S01]  /*4990*/  BAR.SYNC.DEFER_BLOCKING 0x6, 0xa0 ;  /* 0x0182800000007b1d */ /* 0x000fe20000010000 */
[C---:B------:R-:W-:Y:S01]  /*49a0*/  IMAD.SHL.U32 R2, R103.reuse, 0x40, RZ ;  /* 0x0000004067027824 */ /* 0x040fe200078e00ff */
[C---:B------:R-:W-:Y:S01]  /*49b0*/  LOP3.LUT R105, R103.reuse, 0x60, RZ, 0xc0, !PT ;  /* 0x0000006067697812 */ /* 0x040fe200078ec0ff */
[C---:B------:R-:W-:Y:S02]  /*49c0*/  IMAD.SHL.U32 R95, R103.reuse, 0x20, RZ ;  /* 0x00000020675f7824 */ /* 0x040fe400078e00ff */
[----:B------:R-:W-:Y:S02]  /*49d0*/  HFMA2 R44, -RZ, RZ, 0, 0 ;  /* 0x00000000ff2c7431 */ /* 0x000fe400000001ff */
[C---:B------:R-:W-:Y:S01]  /*49e0*/  IMAD.SHL.U32 R0, R103.reuse, 0x8, RZ ;  /* 0x0000000867007824 */ /* 0x040fe200078e00ff */
[----:B------:R-:W-:Y:S01]  /*49f0*/  UMOV UR49, 0x400 ;  /* 0x0000040000317882 */ /* 0x000fe20000000000 */
[----:B------:R-:W1:Y:S01]  /*4a00*/  LDC R93, c[0x0][0x370] ;  /* 0x0000dc00ff5d7b82 */ /* 0x000e620000000800 */
[----:B------:R-:W-:Y:S01]  /*4a10*/  ULEA UR49, UR37, UR49, 0x18 ;  /* 0x0000003125317291 */ /* 0x000fe2000f8ec0ff */
[----:B------:R-:W-:Y:S01]  /*4a20*/  LOP3.LUT R5, R2, 0x180, RZ, 0xc0, !PT ;  /* 0x0000018002057812 */ /* 0x000fe200078ec0ff */
[----:B------:R-:W-:Y:S01]  /*4a30*/  IMAD.U32 R46, R103, 0x10000, RZ ;  /* 0x00010000672e7824 */ /* 0x000fe200078e00ff */
[----:B------:R-:W-:Y:S01]  /*4a40*/  LOP3.LUT R95, R95, 0xc00, RZ, 0xc0, !PT ;  /* 0x00000c005f5f7812 */ /* 0x000fe200078ec0ff */
[----:B------:R-:W-:Y:S01]  /*4a50*/  UIADD3 UR4, UPT, UPT, UR49, 0x2200, URZ ;  /* 0x0000220031047890 */ /* 0x000fe2000fffe0ff */
[----:B------:R-:W-:Y:S01]  /*4a60*/  LOP3.LUT R0, R5, 0x30, R0, 0xf8, !PT ;  /* 0x0000003005007812 */ /* 0x000fe200078ef800 */
[----:B------:R-:W-:Y:S01]  /*4a70*/  IMAD.SHL.U32 R5, R103, 0x2, RZ ;  /* 0x0000000267057824 */ /* 0x000fe200078e00ff */
[----:B------:R-:W2:Y:S01]  /*4a80*/  LDC R42, c[0x0][0xb0c] ;  /* 0x0002c300ff2a7b82 */ /* 0x000ea20000000800 */
[----:B------:R-:W-:Y:S01]  /*4a90*/  LOP3.LUT R95, R95, 0x40, R2, 0xf8, !PT ;  /* 0x000000405f5f7812 */ /* 0x000fe200078ef802 */
[----:B------:R-:W-:Y:S01]  /*4aa0*/  IMAD.MOV.U32 R102, RZ, RZ, RZ ;  /* 0x000000ffff667224 */ /* 0x000fe200078e00ff */
[----:B------:R-:W-:Y:S01]  /*4ab0*/  LOP3.LUT R46, R46, 0x600000, RZ, 0xc0, !PT ;  /* 0x006000002e2e7812 */ /* 0x000fe200078ec0ff */
[----:B------:R-:W-:Y:S01]  /*4ac0*/  IMAD.MOV.U32 R107, RZ, RZ, RZ ;  /* 0x000000ffff6b7224 */ /* 0x000fe200078e00ff */
[----:B------:R-:W-:-:S02]  /*4ad0*/  LOP3.LUT R0, R0, 0x20, R5, 0x78, !PT ;  /* 0x0000002000007812 */ /* 0x000fc400078e7805 */
[----:B------:R-:W-:Y:S02]  /*4ae0*/  CS2R R100, SRZ ;  /* 0x0000000000647805 */ /* 0x000fe4000001ff00 */
[----:B------:R-:W-:Y:S01]  /*4af0*/  LOP3.LUT R95, R95, 0x200, R2, 0xf8, !PT ;  /* 0x000002005f5f7812 */ /* 0x000fe200078ef802 */
[----:B------:R-:W4:Y:S01]  /*4b00*/  LDC R92, c[0x0][0xb20] ;  /* 0x0002c800ff5c7b82 */ /* 0x000f220000000800 */
[----:B------:R-:W3:Y:S01]  /*4b10*/  LDS R3, [UR49+0x160] ;  /* 0x00016031ff037984 */ /* 0x000ee20008000800 */
[----:B------:R-:W-:Y:S01]  /*4b20*/  LOP3.LUT R103, R103, 0x2, RZ, 0xc0, !PT ;  /* 0x0000000267677812 */ /* 0x000fe200078ec0ff */
[----:B------:R-:W-:Y:S01]  /*4b30*/  IMAD.MOV.U32 R99, RZ, RZ, RZ ;  /* 0x000000ffff637224 */ /* 0x000fe200078e00ff */
[----:B------:R-:W-:Y:S01]  /*4b40*/  LOP3.LUT R95, R95, R0, RZ, 0xfc, !PT ;  /* 0x000000005f5f7212 */ /* 0x000fe200078efcff */
[----:B------:R-:W-:Y:S01]  /*4b50*/  IMAD.U32 R104, RZ, RZ, UR4 ;  /* 0x00000004ff687e24 */ /* 0x000fe2000f8e00ff */
[----:B------:R-:W-:Y:S01]  /*4b60*/  IADD3 R97, PT, PT, -R103, RZ, RZ ;  /* 0x000000ff67617210 */ /* 0x000fe20007ffe1ff */
[----:B------:R-:W1:Y:S01]  /*4b70*/  LDCU.64 UR52, c[0x0][0x348] ;  /* 0x00006900ff3477ac */ /* 0x000e620008000a00 */
[----:B------:R-:W1:Y:S01]  /*4b80*/  LDC R41, c[0x0][0xb30] ;  /* 0x0002cc00ff297b82 */ /* 0x000e620000000800 */
[----:B------:R-:W1:Y:S01]  /*4b90*/  LDCU.64 UR38, c[0x0][0x888] ;  /* 0x00011100ff2677ac */ /* 0x000e620008000a00 */
[----:B------:R-:W1:Y:S06]  /*4ba0*/  LDCU.64 UR44, c[0x0][0x890] ;  /* 0x00011200ff2c77ac */ /* 0x000e6c0008000a00 */
[----:B------:R-:W1:Y:S01]  /*4bb0*/  LDC.64 R88, c[0x0][0xb10] ;  /* 0x0002c400ff587b82 */ /* 0x000e620000000a00 */
[----:B------:R-:W-:-:S07]  /*4bc0*/  UIADD3 UR48, UPT, UPT, UR49, 0x200, URZ ;  /* 0x0000020031307890 */ /* 0x000fce000fffe0ff */
[----:B------:R-:W1:Y:S08]  /*4bd0*/  LDC.64 R38, c[0x0][0xb18] ;  /* 0x0002c600ff267b82 */ /* 0x000e700000000a00 */
[----:B------:R-:W1:Y:S08]  /*4be0*/  LDC.64 R36, c[0x0][0xb28] ;  /* 0x0002ca00ff247b82 */ /* 0x000e700000000a00 */
[----:B------:R-:W1:Y:S01]  /*4bf0*/  LDC.64 R86, c[0x0][0x8b0] ;  /* 0x00022c00ff567b82 */ /* 0x000e620000000a00 */
[----:B---3--:R-:W-:-:S07]  /*4c00*/  IMAD.IADD R46, R3, 0x1, R46 ;  /* 0x00000001032e7824 */ /* 0x008fce00078e022e */
[----:B------:R-:W3:Y:S08]  /*4c10*/  LDC.64 R84, c[0x0][0x8a8] ;  /* 0x00022a00ff547b82 */ /* 0x000ef00000000a00 */
[----:B--2-4-:R-:W1:Y:S02]  /*4c20*/  LDC R94, c[0x0][0x374] ;  /* 0x0000dd00ff5e7b82 */ /* 0x014e640000000800 */
.L_x_108:
[----:B------:R-:W-:Y:S02]  /*4c30*/  LEA R0, R107, UR49, 0x3 ;  /* 0x000000316b007c11 */ /* 0x000fe4000f8e18ff */
[----:B------:R-:W-:Y:S02]  /*4c40*/  SHF.L.U32 R3, R101, 0x1f, RZ ;  /* 0x0000001f65037819 */ /* 0x000fe400000006ff */
[----:B------:R-:W-:Y:S02]  /*4c50*/  LEA R16, R107, UR49, 0x4 ;  /* 0x000000316b107c11 */ /* 0x000fe4000f8e20ff */
[----:B------:R-:W2:Y:S02]  /*4c60*/  SYNCS.PHASECHK.TRANS64.TRYWAIT P0, [R0+URZ+0xb0], R3 ;  /* 0x0000b003000075a7 */ /* 0x000ea400080011ff */
[----:B-12---:R-:W-:Y:S05]  /*4c70*/  @!P0 BRA `(.L_x_83) ;  /* 0x0000003000888947 */ /* 0x006fea0003800000 */
.L_x_152:
[----:B------:R-:W4:Y:S01]  /*4c80*/  LDC.64 R12, c[0x0][0xb10] ;  /* 0x0002c400ff0c7b82 */ /* 0x000f220000000a00 */
[----:B------:R-:W3:Y:S01]  /*4c90*/  LDS.128 R16, [R16+0x140] ;  /* 0x0001400010107984 */ /* 0x000ee20000000c00 */
[----:B-1----:R-:W-:Y:S01]  /*4ca0*/  ISETP.NE.AND P1, PT, R41, 0x1, PT ;  /* 0x000000012900780c */ /* 0x002fe20003f25270 */
[----:B--2---:R-:W-:Y:S01]  /*4cb0*/  VIADD R0, R0, 0xc0 ;  /* 0x000000c000007836 */ /* 0x004fe20000000000 */
[----:B------:R-:W-:Y:S04]  /*4cc0*/  ISETP.GE.AND P0, PT, R40, 0x1, PT ;  /* 0x000000012800780c */ /* 0x000fe80003f06270 */
[----:B------:R-:W1:Y:S01]  /*4cd0*/  LDC.64 R10, c[0x0][0xb18] ;  /* 0x0002c600ff0a7b82 */ /* 0x000e620000000a00 */
[----:B------:R-:W-:Y:S01]  /*4ce0*/  PRMT R0, RZ, 0x654, R0 ;  /* 0x00000654ff007816 */ /* 0x000fe20000000000 */
[----:B------:R-:W-:Y:S01]  /*4cf0*/  @!PT LDS RZ, [RZ] ;  /* 0x00000000fffff984 */ /* 0x000fe20000000800 */
[----:B------:R-:W-:Y:S01]  /*4d00*/  @!PT LDS RZ, [RZ] ;  /* 0x00000000fffff984 */ /* 0x000fe20000000800 */
[----:B------:R-:W-:Y:S01]  /*4d10*/  @!PT LDS RZ, [RZ] ;  /* 0x00000000fffff984 */ /* 0x000fe20000000800 */
[----:B------:R-:W-:Y:S01]  /*4d20*/  @!PT LDS RZ, [RZ] ;  /* 0x00000000fffff984 */ /* 0x000fe20000000800 */
[----:B------:R2:W-:Y:S06]  /*4d30*/  MEMBAR.ALL.CTA ;  /* 0x0000000000007992 */ /* 0x0005ec0000008000 */
[----:B--2---:R-:W2:Y:S01]  /*4d40*/  FENCE.VIEW.ASYNC.S ;  /* 0x00000000000073c6 */ /* 0x004ea20000000000 */
[----:B------:R-:W1:Y:S08]  /*4d50*/  @!P1 LDC R14, c[0x0][0xb20] ;  /* 0x0002c800ff0e9b82 */ /* 0x000e700000000800 */
[----:B------:R-:W1:Y:S01]  /*4d60*/  @!P1 LDC R9, c[0x0][0xb0c] ;  /* 0x0002c300ff099b82 */ /* 0x000e620000000800 */
[----:B--2---:R2:W-:Y:S01]  /*4d70*/  SYNCS.ARRIVE.TRANS64.RED.A1T0 RZ, [R0+URZ], RZ ;  /* 0x000000ff00ff79a7 */ /* 0x0045e200081004ff */
[----:B---3--:R-:W-:Y:S04]  /*4d80*/  LOP3.LUT P4, RZ, R18, 0x1, RZ, 0xc0, !PT ;  /* 0x0000000112ff7812 */ /* 0x008fe8000788c0ff */
[----:B------:R-:W-:Y:S09]  /*4d90*/  P2R R106, PR, RZ, 0x10 ;  /* 0x00000010ff6a7803 */ /* 0x000ff20000000000 */
[----:B------:R-:W-:Y:S02]  /*4da0*/  @P4 MOV R45, R16 ;  /* 0x00000010002d4202 */ /* 0x000fe40000000f00 */
[----:B------:R-:W-:Y:S01]  /*4db0*/  @P4 LOP3.LUT R43, R17, 0xffff, RZ, 0xc0, !PT ;  /* 0x0000ffff112b4812 */ /* 0x000fe200078ec0ff */
[----:B--2-4-:R-:W-:Y:S06]  /*4dc0*/  @!P0 BRA `(.L_x_84) ;  /* 0x0000000000a48947 */ /* 0x014fec0003800000 */
[----:B------:R-:W-:Y:S01]  /*4dd0*/  IMAD.HI.U32 R23, R94, R39, RZ ;  /* 0x000000275e177227 */ /* 0x000fe200078e00ff */
[----:B------:R-:W-:Y:S02]  /*4de0*/  ISETP.NE.AND P0, PT, R38, 0x1, PT ;  /* 0x000000012600780c */ /* 0x000fe40003f05270 */
[----:B------:R-:W-:Y:S01]  /*4df0*/  ISETP.NE.AND P2, PT, R40, 0x1, PT ;  /* 0x000000012800780c */ /* 0x000fe20003f45270 */
[----:B------:R-:W-:Y:S01]  /*4e00*/  IMAD.HI.U32 R22, R93, R88, RZ ;  /* 0x000000585d167227 */ /* 0x000fe200078e00ff */
[----:B------:R-:W-:Y:S02]  /*4e10*/  SHF.R.U32.HI R23, RZ, R92, R23 ;  /* 0x0000005cff177219 */ /* 0x000fe40000011617 */
[----:B------:R-:W-:Y:S01]  /*4e20*/  ISETP.NE.AND P3, PT, R42, 0x1, PT ;  /* 0x000000012a00780c */ /* 0x000fe20003f65270 */
[----:B------:R-:W-:Y:S01]  /*4e30*/  IMAD.HI.U32 R26, R45, R88, RZ ;  /* 0x000000582d1a7227 */ /* 0x000fe200078e00ff */
[----:B------:R-:W-:Y:S02]  /*4e40*/  SHF.R.U32.HI R22, RZ, R89, R22 ;  /* 0x00000059ff167219 */ /* 0x000fe40000011616 */
[----:B------:R-:W-:Y:S01]  /*4e50*/  SEL R3, R94, R23, !P0 ;  /* 0x000000175e037207 */ /* 0x000fe20004000000 */
[----:B------:R-:W-:Y:S01]  /*4e60*/  IMAD.HI.U32 R23, R43, R39, RZ ;  /* 0x000000272b177227 */ /* 0x000fe200078e00ff */
[----:B------:R-:W-:Y:S02]  /*4e70*/  SEL R7, R93, R22, !P3 ;  /* 0x000000165d077207 */ /* 0x000fe40005800000 */
[----:B------:R-:W-:Y:S01]  /*4e80*/  SHF.R.U32.HI R26, RZ, R89, R26 ;  /* 0x00000059ff1a7219 */ /* 0x000fe2000001161a */
[-C--:B------:R-:W-:Y:S04]  /*4e90*/  IMAD.HI.U32 R22, R3, R36.reuse, RZ ;  /* 0x0000002403167227 */ /* 0x080fe800078e00ff */
[----:B------:R-:W-:Y:S01]  /*4ea0*/  IMAD.HI.U32 R24, R7, R36, RZ ;  /* 0x0000002407187227 */ /* 0x000fe200078e00ff */
[-C--:B------:R-:W-:Y:S02]  /*4eb0*/  @P2 SHF.R.U32.HI R3, RZ, R37.reuse, R22 ;  /* 0x00000025ff032219 */ /* 0x080fe40000011616 */
[----:B------:R-:W-:Y:S02]  /*4ec0*/  SHF.R.U32.HI R22, RZ, R92, R23 ;  /* 0x0000005cff167219 */ /* 0x000fe40000011617 */
[----:B------:R-:W-:Y:S01]  /*4ed0*/  @P2 SHF.R.U32.HI R7, RZ, R37, R24 ;  /* 0x00000025ff072219 */ /* 0x000fe20000011618 */
[C---:B------:R-:W-:Y:S01]  /*4ee0*/  IMAD R2, R40.reuse, R3, RZ ;  /* 0x0000000328027224 */ /* 0x040fe200078e02ff */
[----:B------:R-:W-:Y:S02]  /*4ef0*/  SEL R5, R43, R22, !P0 ;  /* 0x000000162b057207 */ /* 0x000fe40004000000 */
[----:B------:R-:W-:Y:S01]  /*4f00*/  SEL R3, R45, R26, !P3 ;  /* 0x0000001a2d037207 */ /* 0x000fe20005800000 */
[----:B------:R-:W-:Y:S01]  /*4f10*/  IMAD R4, R40, R7, RZ ;  /* 0x0000000728047224 */ /* 0x000fe200078e02ff */
[C---:B------:R-:W-:Y:S01]  /*4f20*/  ISETP.GE.AND P0, PT, R5.reuse, R2, PT ;  /* 0x000000020500720c */ /* 0x040fe20003f06270 */
[----:B------:R-:W-:Y:S03]  /*4f30*/  IMAD.HI.U32 R6, R5, R36, RZ ;  /* 0x0000002405067227 */ /* 0x000fe600078e00ff */
[----:B------:R-:W-:Y:S01]  /*4f40*/  ISETP.GE.OR P0, PT, R3, R4, P0 ;  /* 0x000000040300720c */ /* 0x000fe20000706670 */
[----:B------:R-:W-:Y:S01]  /*4f50*/  IMAD.MOV R4, RZ, RZ, -R3 ;  /* 0x000000ffff047224 */ /* 0x000fe200078e0a03 */
[-C--:B------:R-:W-:Y:S03]  /*4f60*/  SHF.R.U32.HI R6, RZ, R37.reuse, R6 ;  /* 0x00000025ff067219 */ /* 0x080fe60000011606 */
[----:B------:R-:W-:Y:S01]  /*4f70*/  IMAD R45, R42, R4, R45 ;  /* 0x000000042a2d7224 */ /* 0x000fe200078e022d */
[----:B------:R-:W-:Y:S05]  /*4f80*/  SEL R15, R5, R6, !P2 ;  /* 0x00000006050f7207 */ /* 0x000fea0005000000 */
[----:B------:R-:W-:Y:S02]  /*4f90*/  IMAD.MOV R6, RZ, RZ, -R15 ;  /* 0x000000ffff067224 */ /* 0x000fe400078e0a0f */
[C---:B------:R-:W-:Y:S04]  /*4fa0*/  @!P0 IMAD.HI.U32 R2, R3.reuse, R36, RZ ;  /* 0x0000002403028227 */ /* 0x040fe800078e00ff */
[----:B------:R-:W-:Y:S01]  /*4fb0*/  IMAD R6, R40, R6, R5 ;  /* 0x0000000628067224 */ /* 0x000fe200078e0205 */
[----:B------:R-:W-:Y:S04]  /*4fc0*/  @!P0 SHF.R.U32.HI R2, RZ, R37, R2 ;  /* 0x00000025ff028219 */ /* 0x000fe80000011602 */
[----:B------:R-:W-:Y:S02]  /*4fd0*/  @!P0 SEL R0, R3, R2, !P2 ;  /* 0x0000000203008207 */ /* 0x000fe40005000000 */
[----:B------:R-:W-:Y:S02]  /*4fe0*/  IADD3 R2, PT, PT, -R5, RZ, RZ ;  /* 0x000000ff05027210 */ /* 0x000fe40007ffe1ff */
[----:B------:R-:W-:Y:S01]  /*4ff0*/  @!P0 IADD3 R8, PT, PT, R15, -R0, RZ ;  /* 0x800000000f088210 */ /* 0x000fe20007ffe0ff */
[----:B------:R-:W-:Y:S02]  /*5000*/  @!P0 IMAD R0, R7, R6, R0 ;  /* 0x0000000607008224 */ /* 0x000fe400078e0200 */
[----:B------:R-:W-:Y:S02]  /*5010*/  IMAD R43, R38, R2, R43 ;  /* 0x00000002262b7224 */ /* 0x000fe400078e022b */
[----:B------:R-:W-:Y:S02]  /*5020*/  @!P0 IMAD R5, R8, R40, R3 ;  /* 0x0000002808058224 */ /* 0x000fe400078e0203 */
[----:B------:R-:W-:Y:S04]  /*5030*/  @!P0 IMAD.MOV.U32 R3, RZ, RZ, R0 ;  /* 0x000000ffff038224 */ /* 0x000fe800078e0000 */
[----:B------:R-:W-:Y:S02]  /*5040*/  IMAD R45, R3, R42, R45 ;  /* 0x0000002a032d7224 */ /* 0x000fe400078e022d */
[----:B------:R-:W-:Y:S07]  /*5050*/  IMAD R43, R5, R38, R43 ;  /* 0x00000026052b7224 */ /* 0x000fee00078e022b */
.L_x_84:
[----:B-1----:R-:W-:Y:S01]  /*5060*/  @!P1 ISETP.NE.AND P0, PT, R10, 0x1, PT ;  /* 0x000000010a00980c */ /* 0x002fe20003f05270 */
[----:B------:R-:W-:Y:S01]  /*5070*/  @!P1 IMAD.HI.U32 R0, R45, R12, RZ ;  /* 0x0000000c2d009227 */ /* 0x000fe200078e00ff */
[----:B------:R-:W-:Y:S01]  /*5080*/  @!P1 ISETP.NE.AND P2, PT, R9, 0x1, PT ;  /* 0x000000010900980c */ /* 0x000fe20003f45270 */
[----:B------:R-:W-:Y:S01]  /*5090*/  ULOP3.LUT UP0, URZ, UR48, 0x1b0, URZ, 0xc0, !UPT ;  /* 0x000001b030ff7892 */ /* 0x000fe2000f80c0ff */
[----:B------:R-:W-:Y:S01]  /*50a0*/  R2UR UR42, R21 ;  /* 0x00000000152a72ca */ /* 0x000fe200000e0000 */
[----:B------:R-:W-:Y:S01]  /*50b0*/  @!P1 IMAD.HI.U32 R3, R43, R11, RZ ;  /* 0x0000000b2b039227 */ /* 0x000fe200078e00ff */
[----:B------:R-:W-:Y:S02]  /*50c0*/  @!P1 SHF.R.U32.HI R0, RZ, R13, R0 ;  /* 0x0000000dff009219 */ /* 0x000fe40000011600 */
[----:B------:R-:W-:Y:S01]  /*50d0*/  R2UR UR41, R20 ;  /* 0x00000000142972ca */ /* 0x000fe200000e0000 */
[----:B------:R-:W-:Y:S01]  /*50e0*/  VIADD R107, R107, 0x1 ;  /* 0x000000016b6b7836 */ /* 0x000fe20000000000 */
[----:B------:R-:W-:Y:S02]  /*50f0*/  @!P1 SHF.R.U32.HI R2, RZ, R14, R3 ;  /* 0x0000000eff029219 */ /* 0x000fe40000011603 */
[----:B------:R-:W-:Y:S02]  /*5100*/  @!P1 SEL R3, R45, R0, !P2 ;  /* 0x000000002d039207 */ /* 0x000fe40005000000 */
[----:B------:R-:W-:Y:S02]  /*5110*/  @!P1 SEL R2, R43, R2, !P0 ;  /* 0x000000022b029207 */ /* 0x000fe40004000000 */
[----:B------:R-:W-:Y:S01]  /*5120*/  @P4 SHF.R.U32.HI R98, RZ, 0x10, R17 ;  /* 0x00000010ff624819 */ /* 0x000fe20000011611 */
[----:B------:R-:W-:Y:S02]  /*5130*/  USHF.L.U32 UR42, UR42, 0x6, URZ ;  /* 0x000000062a2a7899 */ /* 0x000fe400080006ff */
[----:B------:R-:W-:Y:S02]  /*5140*/  @!P1 IMAD.IADD R0, R2, 0x1, -R3 ;  /* 0x0000000102009824 */ /* 0x000fe400078e0a03 */
[----:B------:R-:W-:Y:S01]  /*5150*/  @!P1 IMAD.IADD R2, R3, 0x1, -R2 ;  /* 0x0000000103029824 */ /* 0x000fe200078e0a02 */
[----:B------:R-:W-:Y:S01]  /*5160*/  USHF.L.U32 UR41, UR41, 0x7, URZ ;  /* 0x0000000729297899 */ /* 0x000fe200080006ff */
[----:B------:R-:W-:Y:S02]  /*5170*/  @!P1 IMAD R45, R0, R9, R45 ;  /* 0x00000009002d9224 */ /* 0x000fe400078e022d */
[----:B------:R-:W-:Y:S01]  /*5180*/  @!P1 IMAD R43, R2, R10, R43 ;  /* 0x0000000a022b9224 */ /* 0x000fe200078e022b */
[----:B------:R-:W-:Y:S08]  /*5190*/  BRA.U !UP0, `(.L_x_85) ;  /* 0x0000000108407547 */ /* 0x000ff0000b800000 */
[----:B------:R-:W1:Y:S01]  /*51a0*/  LDCU.64 UR8, c[0x4][0x80] ;  /* 0x01001000ff0877ac */ /* 0x000e620008000a00 */
[----:B------:R-:W-:Y:S01]  /*51b0*/  MOV R3, 0x0 ;  /* 0x0000000000037802 */ /* 0x000fe20000000f00 */
[----:B------:R-:W-:Y:S02]  /*51c0*/  HFMA2 R12, -RZ, RZ, 0, 5.9604644775390625e-08 ;  /* 0x00000001ff0c7431 */ /* 0x000fe400000001ff */
[----:B------:R-:W-:Y:S02]  /*51d0*/  IMAD.MOV.U32 R8, RZ, RZ, 0x70 ;  /* 0x00000070ff087424 */ /* 0x000fe400078e00ff */
[----:B------:R-:W-:Y:S01]  /*51e0*/  IMAD.MOV.U32 R13, RZ, RZ, RZ ;  /* 0x000000ffff0d7224 */ /* 0x000fe200078e00ff */
[----:B------:R-:W2:Y:S01]  /*51f0*/  LDCU.64 UR6, c[0x4][0x88] ;  /* 0x01001100ff0677ac */ /* 0x000ea20008000a00 */
[----:B------:R-:W3:Y:S01]  /*5200*/  LDC.64 R2, c[0x4][R3] ;  /* 0x0100000003027b82 */ /* 0x000ee20000000a00 */
[----:B------:R-:W4:Y:S01]  /*5210*/  LDCU.64 UR4, c[0x4][0x8] ;  /* 0x01000100ff0477ac */ /* 0x000f220008000a00 */
[----:B-1----:R-:W-:Y:S01]  /*5220*/  MOV R5, UR9 ;  /* 0x0000000900057c02 */ /* 0x002fe20008000f00 */
[----:B------:R-:W-:Y:S01]  /*5230*/  IMAD.U32 R4, RZ, RZ, UR8 ;  /* 0x00000008ff047e24 */ /* 0x000fe2000f8e00ff */
[----:B--2---:R-:W-:Y:S01]  /*5240*/  MOV R7, UR7 ;  /* 0x0000000700077c02 */ /* 0x004fe20008000f00 */
[----:B------:R-:W-:Y:S01]  /*5250*/  IMAD.U32 R6, RZ, RZ, UR6 ;  /* 0x00000006ff067e24 */ /* 0x000fe2000f8e00ff */
[----:B----4-:R-:W-:Y:S01]  /*5260*/  MOV R11, UR5 ;  /* 0x00000005000b7c02 */ /* 0x010fe20008000f00 */
[----:B------:R-:W-:Y:S02]  /*5270*/  IMAD.U32 R10, RZ, RZ, UR4 ;  /* 0x00000004ff0a7e24 */ /* 0x000fe4000f8e00ff */
[----:B------:R-:W-:Y:S07]  /*5280*/  LEPC R20, `(.L_x_85) ;  /* 0x000000001014794e */ /* 0x000fee0000000000 */
[----:B---3-5:R-:W-:Y:S05]  /*5290*/  CALL.ABS.NOINC R2 ;  /* 0x0000000002007343 */ /* 0x028fea0003c00000 */
.L_x_85:
[----:B------:R-:W-:Y:S01]  /*52a0*/  LOP3.LUT P0, RZ, R104, 0x1b0, RZ, 0xc0, !PT ;  /* 0x000001b068ff7812 */ /* 0x000fe2000780c0ff */
[----:B------:R-:W-:Y:S11]  /*52b0*/  BSSY.RECONVERGENT B6, `(.L_x_86) ;  /* 0x0000013000067945 */ /* 0x000ff60003800200 */
[----:B------:R-:W-:Y:S01]  /*52c0*/  @!UPT UIADD3 URZ, UPT, UPT, URZ, URZ, URZ ;  /* 0x000000fffffff290 */ /* 0x000fe2000fffe0ff */
[----:B------:R-:W-:Y:S05]  /*52d0*/  @!P0 BRA `(.L_x_87) ;  /* 0x0000000000408947 */ /* 0x000fea0003800000 */
        /* <DEDUP_REMOVED lines=16> */
.L_x_87:
[----:B------:R-:W-:Y:S05]  /*53e0*/  BSYNC.RECONVERGENT B6 ;  /* 0x0000000000067941 */ /* 0x000fea0003800200 */
.L_x_86:
[----:B------:R-:W-:Y:S01]  /*53f0*/  ISETP.NE.U32.AND P4, PT, R86, RZ, PT ;  /* 0x000000ff5600720c */ /* 0x000fe20003f85070 */
[----:B------:R-:W-:Y:S01]  /*5400*/  UISETP.NE.AND UP2, UPT, UR50, URZ, UPT ;  /* 0x000000ff3200728c */ /* 0x000fe2000bf45270 */
[----:B------:R-:W-:Y:S01]  /*5410*/  ISETP.NE.U32.AND P2, PT, RZ, UR38, PT ;  /* 0x00000026ff007c0c */ /* 0x000fe2000bf45070 */
[----:B------:R-:W-:Y:S01]  /*5420*/  UISETP.NE.U32.AND UP1, UPT, UR44, URZ, UPT ;  /* 0x000000ff2c00728c */ /* 0x000fe2000bf25070 */
[----:B------:R-:W-:Y:S01]  /*5430*/  ISETP.NE.AND.EX P4, PT, R87, RZ, PT, P4 ;  /* 0x000000ff5700720c */ /* 0x000fe20003f85340 */
[----:B------:R-:W-:Y:S01]  /*5440*/  UPLOP3.LUT UP0, UPT, UPT, UPT, UPT, 0x40, 0x4 ;  /* 0x000000000004789c */ /* 0x000fe20003f0e870 */
[----:B------:R-:W-:Y:S01]  /*5450*/  ISETP.NE.AND.EX P2, PT, RZ, UR39, PT, P2 ;  /* 0x00000027ff007c0c */ /* 0x000fe2000bf45320 */
[----:B------:R-:W-:Y:S01]  /*5460*/  UISETP.NE.AND.EX UP1, UPT, UR45, URZ, UPT, UP1 ;  /* 0x000000ff2d00728c */ /* 0x000fe2000bf25310 */
[----:B------:R-:W-:Y:S04]  /*5470*/  PLOP3.LUT P1, PT, PT, PT, UP2, 0x80, 0x8 ;  /* 0x000000000008781c */ /* 0x000fe80003f2f028 */
[----:B------:R-:W-:Y:S06]  /*5480*/  @UP2 UPLOP3.LUT UP0, UPT, UPT, UPT, UP1, 0x80, 0x8 ;  /* 0x000000000008289c */ /* 0x000fec0003f0f010 */
[----:B------:R-:W-:Y:S01]  /*5490*/  PLOP3.LUT P0, PT, PT, PT, UP0, 0x80, 0x8 ;  /* 0x000000000008781c */ /* 0x000fe20003f0f008 */
[----:B------:R-:W-:Y:S01]  /*54a0*/  @!UPT UIADD3 URZ, UPT, UPT, URZ, URZ, URZ ;  /* 0x000000fffffff290 */ /* 0x000fe2000fffe0ff */
[----:B------:R-:W-:Y:S11]  /*54b0*/  BRA.U !UP1, `(.L_x_88) ;  /* 0x0000000109387547 */ /* 0x000ff6000b800000 */
[----:B------:R-:W-:Y:S01]  /*54c0*/  UISETP.NE.U32.AND UP0, UPT, UR38, URZ, UPT ;  /* 0x000000ff2600728c */ /* 0x000fe2000bf05070 */
[----:B------:R-:W-:Y:S02]  /*54d0*/  HFMA2 R0, -RZ, RZ, 0, 5.9604644775390625e-08 ;  /* 0x00000001ff007431 */ /* 0x000fe400000001ff */
[----:B------:R-:W-:Y:S01]  /*54e0*/  IMAD.MOV.U32 R91, RZ, RZ, 0x1 ;  /* 0x00000001ff5b7424 */ /* 0x000fe200078e00ff */
[----:B------:R-:W-:Y:S06]  /*54f0*/  UISETP.NE.AND.EX UP0, UPT, UR39, URZ, UPT, UP0 ;  /* 0x000000ff2700728c */ /* 0x000fec000bf05300 */
[----:B------:R-:W-:Y:S05]  /*5500*/  PLOP3.LUT P3, PT, PT, PT, UP0, 0x80, 0x8 ;  /* 0x000000000008781c */ /* 0x000fea0003f6f008 */
[----:B------:R-:W1:Y:S01]  /*5510*/  @UP0 LDCU.64 UR6, c[0x0][0x888] ;  /* 0x00011100ff0607ac */ /* 0x000e620008000a00 */
[----:B------:R-:W-:Y:S07]  /*5520*/  @UP0 UIMAD UR4, UR36, UR44, URZ ;  /* 0x0000002c240402a4 */ /* 0x000fee000f8e02ff */
[----:B------:R-:W-:Y:S01]  /*5530*/  @!P3 PRMT R91, R0, 0x7610, R91 ;  /* 0x00007610005bb816 */ /* 0x000fe2000000005b */
[----:B-1----:R-:W-:Y:S03]  /*5540*/  @UP0 UIMAD.WIDE UR6, UR4, 0x4, UR6 ;  /* 0x00000004040608a5 */ /* 0x002fe6000f8e0206 */
[----:B------:R-:W1:Y:S03]  /*5550*/  @!UP0 LDCU UR4, c[0x0][0x880] ;  /* 0x00011000ff0487ac */ /* 0x000e660008000800 */
[----:B------:R-:W-:Y:S01]  /*5560*/  IMAD.U32 R2, RZ, RZ, UR6 ;  /* 0x00000006ff027e24 */ /* 0x000fe2000f8e00ff */
[----:B------:R-:W-:Y:S05]  /*5570*/  MOV R3, UR7 ;  /* 0x0000000700037c02 */ /* 0x000fea0008000f00 */
[----:B-----5:R2:W5:Y:S02]  /*5580*/  @P3 LDG.E R50, desc[UR46][R2.64] ;  /* 0x0000002e02323981 */ /* 0x020564000c1e1900 */
[----:B-12---:R-:W-:Y:S02]  /*5590*/  @!P3 IMAD.U32 R50, RZ, RZ, UR4 ;  /* 0x00000004ff32be24 */ /* 0x006fe4000f8e00ff */
.L_x_88:
[----:B------:R-:W-:Y:S05]  /*55a0*/  @!P4 BRA `(.L_x_89) ;  /* 0x000000000020c947 */ /* 0x000fea0003800000 */
[----:B------:R-:W-:Y:S04]  /*55b0*/  ISETP.NE.U32.AND P3, PT, R84, RZ, PT ;  /* 0x000000ff5400720c */ /* 0x000fe80003f65070 */
[----:B------:R-:W-:Y:S11]  /*55c0*/  ISETP.NE.AND.EX P3, PT, R85, RZ, PT, P3 ;  /* 0x000000ff5500720c */ /* 0x000ff60003f65330 */
[----:B------:R-:W-:Y:S02]  /*55d0*/  @!UPT UIADD3 URZ, UPT, UPT, URZ, URZ, URZ ;  /* 0x000000fffffff290 */ /* 0x000fe4000fffe0ff */
[----:B------:R-:W1:Y:S01]  /*55e0*/  @P3 LDC.64 R2, c[0x0][0x8a8] ;  /* 0x00022a00ff023b82 */ /* 0x000e620000000a00 */
[----:B------:R-:W-:Y:S04]  /*55f0*/  @P3 IMAD R0, R86, UR36, RZ ;  /* 0x0000002456003c24 */ /* 0x000fe8000f8e02ff */
[----:B-1----:R-:W-:Y:S05]  /*5600*/  @P3 IMAD.WIDE R2, R0, 0x4, R2 ;  /* 0x0000000400023825 */ /* 0x002fea00078e0202 */
[----:B-----5:R1:W5:Y:S02]  /*5610*/  @P3 LDG.E R47, desc[UR46][R2.64] ;  /* 0x0000002e022f3981 */ /* 0x020364000c1e1900 */
[----:B-1----:R-:W2:Y:S02]  /*5620*/  @!P3 LDC R47, c[0x0][0x8a0] ;  /* 0x00022800ff2fbb82 */ /* 0x002ea40000000800 */
.L_x_89:
[----:B-----5:R-:W-:Y:S01]  /*5630*/  ISETP.NE.AND P4, PT, R50, RZ, PT ;  /* 0x000000ff3200720c */ /* 0x020fe20003f85270 */
[----:B------:R-:W-:Y:S01]  /*5640*/  BSSY B1, `(.L_x_90) ;  /* 0x0000042000017945 */ /* 0x000fe20003800000 */
[----:B------:R-:W-:Y:S01]  /*5650*/  SEL R9, RZ, 0xffffffff, P2 ;  /* 0xffffffffff097807 */ /* 0x000fe20001000000 */
[----:B------:R-:W-:Y:S01]  /*5660*/  IMAD.MOV.U32 R55, RZ, RZ, 0x1 ;  /* 0x00000001ff377424 */ /* 0x000fe200078e00ff */
[----:B------:R-:W-:Y:S02]  /*5670*/  LOP3.LUT P3, RZ, R91, 0xff, RZ, 0xc0, !PT ;  /* 0x000000ff5bff7812 */ /* 0x000fe4000786c0ff */
[----:B------:R-:W-:Y:S02]  /*5680*/  CS2R R62, SRZ ;  /* 0x00000000003e7805 */ /* 0x000fe4000001ff00 */
[----:B------:R-:W-:Y:S02]  /*5690*/  @P1 SEL R2, RZ, 0xffffffff, P4 ;  /* 0xffffffffff021807 */ /* 0x000fe40002000000 */
[----:B------:R-:W-:Y:S02]  /*56a0*/  CS2R R60, SRZ ;  /* 0x00000000003c7805 */ /* 0x000fe4000001ff00 */
[----:B------:R-:W-:Y:S02]  /*56b0*/  LEA R0, R100, UR49, 0x3 ;  /* 0x0000003164007c11 */ /* 0x000fe4000f8e18ff */
[----:B------:R-:W-:Y:S02]  /*56c0*/  CS2R R58, SRZ ;  /* 0x00000000003a7805 */ /* 0x000fe4000001ff00 */
[----:B------:R-:W-:Y:S02]  /*56d0*/  @P0 SEL R2, R9, R2, !P3 ;  /* 0x0000000209020207 */ /* 0x000fe40005800000 */
[----:B------:R-:W-:Y:S02]  /*56e0*/  CS2R R56, SRZ ;  /* 0x0000000000387805 */ /* 0x000fe4000001ff00 */
[----:B------:R-:W-:Y:S02]  /*56f0*/  LEA R108, R44, UR49, 0x3 ;  /* 0x000000312c6c7c11 */ /* 0x000fe4000f8e18ff */
[----:B------:R-:W-:Y:S02]  /*5700*/  @P1 LOP3.LUT R2, R2, 0x1, RZ, 0xc0, !PT ;  /* 0x0000000102021812 */ /* 0x000fe400078ec0ff */
[----:B------:R-:W-:Y:S02]  /*5710*/  SHF.L.U32 R7, R102, 0x1f, RZ ;  /* 0x0000001f66077819 */ /* 0x000fe400000006ff */
[----:B------:R-:W-:Y:S02]  /*5720*/  ISETP.NE.U32.OR P6, PT, R2, 0x1, !P1 ;  /* 0x000000010200780c */ /* 0x000fe40004fc5470 */
[----:B------:R-:W-:Y:S02]  /*5730*/  PLOP3.LUT P2, PT, PT, PT, UP1, 0x80, 0x8 ;  /* 0x000000000008781c */ /* 0x000fe40003f4f018 */
[C---:B------:R-:W-:Y:S02]  /*5740*/  LEA.HI R5, R44.reuse, R44, RZ, 0x1 ;  /* 0x0000002c2c057211 */ /* 0x040fe400078f08ff */
[----:B------:R-:W-:Y:S02]  /*5750*/  SEL R2, RZ, 0xffffffff, P4 ;  /* 0xffffffffff027807 */ /* 0x000fe40002000000 */
[----:B------:R-:W-:Y:S01]  /*5760*/  P2R R64, PR, RZ, 0x40 ;  /* 0x00000040ff407803 */ /* 0x000fe20000000000 */
[C---:B------:R-:W-:Y:S01]  /*5770*/  IMAD.SHL.U32 R3, R5.reuse, 0x40, RZ ;  /* 0x0000004005037824 */ /* 0x040fe200078e00ff */
[----:B------:R-:W-:Y:S03]  /*5780*/  LOP3.LUT R5, R5, 0xffe, RZ, 0xc0, !PT ;  /* 0x00000ffe05057812 */ /* 0x000fe600078ec0ff */
[----:B------:R-:W-:Y:S02]  /*5790*/  @P6 SHF.L.U32 R11, R99, 0x1f, RZ ;  /* 0x0000001f630b6819 */ /* 0x000fe400000006ff */
[----:B------:R-:W-:Y:S01]  /*57a0*/  @P2 SEL R2, R9, R2, !P3 ;  /* 0x0000000209022207 */ /* 0x000fe20005800000 */
[----:B------:R-:W-:Y:S01]  /*57b0*/  IMAD.IADD R48, R44, 0x1, -R5 ;  /* 0x000000012c307824 */ /* 0x000fe200078e0a05 */
[----:B------:R-:W1:Y:S01]  /*57c0*/  @P6 SYNCS.PHASECHK.TRANS64.TRYWAIT P1, [R0+URZ+0x80], R11 ;  /* 0x0000800b000065a7 */ /* 0x000e6200080211ff */
[----:B------:R-:W-:Y:S02]  /*57d0*/  LOP3.LUT R3, R3, 0xffffff80, RZ, 0xc0, !PT ;  /* 0xffffff8003037812 */ /* 0x000fe400078ec0ff */
[----:B------:R-:W-:Y:S03]  /*57e0*/  LOP3.LUT R2, R2, 0x1, RZ, 0xc0, !PT ;  /* 0x0000000102027812 */ /* 0x000fe600078ec0ff */
[----:B------:R-:W-:Y:S01]  /*57f0*/  IMAD.IADD R3, R46, 0x1, R3 ;  /* 0x000000012e037824 */ /* 0x000fe200078e0203 */
[----:B------:R-:W-:Y:S03]  /*5800*/  ISETP.NE.U32.AND P5, PT, R2, 0x1, PT ;  /* 0x000000010200780c */ /* 0x000fe60003fa5070 */
[----:B------:R-:W-:Y:S01]  /*5810*/  IMAD R48, R48, 0x100000, R3 ;  /* 0x0010000030307824 */ /* 0x000fe200078e0203 */
[----:B------:R-:W-:Y:S01]  /*5820*/  P2R R72, PR, RZ, 0x20 ;  /* 0x00000020ff487803 */ /* 0x000fe20000000000 */
[----:B------:R3:W4:Y:S01]  /*5830*/  SYNCS.PHASECHK.TRANS64.TRYWAIT P0, [R108+URZ+0xd0], R7 ;  /* 0x0000d0076c0075a7 */ /* 0x00072200080011ff */
[----:B-1----:R-:W-:Y:S01]  /*5840*/  @P6 SEL R55, RZ, 0x1, !P1 ;  /* 0x00000001ff376807 */ /* 0x002fe20004800000 */
[----:B---3--:R-:W-:Y:S06]  /*5850*/  @!P6 BRA `(.L_x_91) ;  /* 0x000000000080e947 */ /* 0x008fec0003800000 */
[----:B------:R-:W-:Y:S01]  /*5860*/  @P5 IMAD R4, R100, 0x1000, R95 ;  /* 0x0000100064045824 */ /* 0x000fe200078e025f */
[----:B------:R-:W-:Y:S01]  /*5870*/  ISETP.NE.AND P1, PT, R55, RZ, PT ;  /* 0x000000ff3700720c */ /* 0x000fe20003f25270 */
[----:B------:R-:W-:Y:S01]  /*5880*/  BSSY B0, `(.L_x_92) ;  /* 0x000000b000007945 */ /* 0x000fe20003800000 */
[----:B------:R-:W-:Y:S01]  /*5890*/  CS2R R58, SRZ ;  /* 0x00000000003a7805 */ /* 0x000fe2000001ff00 */
[----:B------:R-:W-:Y:S01]  /*58a0*/  @P5 VIADD R2, R4, UR49 ;  /* 0x0000003104025c36 */ /* 0x000fe20008000000 */
[----:B------:R-:W-:Y:S02]  /*58b0*/  CS2R R56, SRZ ;  /* 0x0000000000387805 */ /* 0x000fe4000001ff00 */
[----:B------:R-:W-:Y:S02]  /*58c0*/  CS2R R62, SRZ ;  /* 0x00000000003e7805 */ /* 0x000fe4000001ff00 */
[----:B------:R-:W-:Y:S01]  /*58d0*/  CS2R R60, SRZ ;  /* 0x00000000003c7805 */ /* 0x000fe2000001ff00 */
[----:B------:R-:W-:Y:S04]  /*58e0*/  @P5 IMAD R2, R103, -0x10, R2 ;  /* 0xfffffff067025824 */ /* 0x000fe800078e0202 */
[----:B------:R-:W-:Y:S05]  /*58f0*/  @P1 BRA `(.L_x_93) ;  /* 0x00000000000c1947 */ /* 0x000fea0003800000 */
[----:B------:R-:W-:Y:S04]  /*5900*/  SHF.L.U32 R3, R99, 0x1f, RZ ;  /* 0x0000001f63037819 */ /* 0x000fe800000006ff */
[----:B------:R-:W1:Y:S02]  /*5910*/  SYNCS.PHASECHK.TRANS64.TRYWAIT P1, [R0+URZ+0x80], R3 ;  /* 0x00008003000075a7 */ /* 0x000e6400080211ff */
[----:B-1----:R-:W-:Y:S05]  /*5920*/  @!P1 BRA `(.L_x_94) ;  /* 0x0000002400709947 */ /* 0x002fea0003800000 */
.L_x_93:
[----:B------:R-:W-:Y:S05]  /*5930*/  BSYNC B0 ;  /* 0x0000000000007941 */ /* 0x000fea0003800000 */
.L_x_92:
[----:B------:R-:W-:Y:S01]  /*5940*/  ISETP.NE.AND P1, PT, R72, RZ, PT ;  /* 0x000000ff4800720c */ /* 0x000fe20003f25270 */
[----:B-1----:R-:W-:Y:S02]  /*5950*/  VIADD R3, R0, 0x90 ;  /* 0x0000009000037836 */ /* 0x002fe40000000000 */
[----:B------:R-:W-:Y:S02]  /*5960*/  IMAD.U32 R0, RZ, RZ, UR37 ;  /* 0x00000025ff007e24 */ /* 0x000fe4000f8e00ff */
[----:B------:R-:W-:Y:S03]  /*5970*/  VIADD R100, R100, 0x1 ;  /* 0x0000000164647836 */ /* 0x000fe60000000000 */
[----:B------:R-:W-:Y:S05]  /*5980*/  PRMT R0, R0, 0x654, R3 ;  /* 0x0000065400007816 */ /* 0x000fea0000000003 */
[----:B------:R1:W3:Y:S04]  /*5990*/  @P1 LDS.128 R56, [R4+UR49+0x200] ;  /* 0x0002003104381984 */ /* 0x0002e80008000c00 */
[----:B------:R1:W1:Y:S01]  /*59a0*/  @P1 LDS.128 R60, [R2+0x210] ;  /* 0x00021000023c1984 */ /* 0x0002620000000c00 */
[C---:B------:R-:W-:Y:S01]  /*59b0*/  ISETP.NE.AND P1, PT, R100.reuse, 0x2, PT ;  /* 0x000000026400780c */ /* 0x040fe20003f25270 */
[----:B------:R-:W-:Y:S01]  /*59c0*/  @!PT LDS RZ, [RZ] ;  /* 0x00000000fffff984 */ /* 0x000fe20000000800 */
[----:B------:R-:W-:Y:S01]  /*59d0*/  @!PT LDS RZ, [RZ] ;  /* 0x00000000fffff984 */ /* 0x000fe20000000800 */
[----:B------:R-:W-:Y:S01]  /*59e0*/  @!PT LDS RZ, [RZ] ;  /* 0x00000000fffff984 */ /* 0x000fe20000000800 */
[----:B------:R-:W-:Y:S01]  /*59f0*/  @!PT LDS RZ, [RZ] ;  /* 0x00000000fffff984 */ /* 0x000fe20000000800 */
[----:B------:R5:W-:Y:S06]  /*5a00*/  MEMBAR.ALL.CTA ;  /* 0x0000000000007992 */ /* 0x000bec0000008000 */
[----:B-----5:R-:W5:Y:S01]  /*5a10*/  FENCE.VIEW.ASYNC.S ;  /* 0x00000000000073c6 */ /* 0x020f620000000000 */
[----:B------:R-:W-:Y:S01]  /*5a20*/  SEL R100, R100, RZ, P1 ;  /* 0x000000ff64647207 */ /* 0x000fe20000800000 */
[----:B-----5:R5:W-:Y:S02]  /*5a30*/  SYNCS.ARRIVE.TRANS64.RED.A1T0 RZ, [R0+URZ], RZ ;  /* 0x000000ff00ff79a7 */ /* 0x020be400081004ff */
[----:B-----5:R-:W-:Y:S04]  /*5a40*/  SEL R0, RZ, 0x1, P1 ;  /* 0x00000001ff007807 */ /* 0x020fe80000800000 */
[----:B---3--:R-:W-:Y:S02]  /*5a50*/  LOP3.LUT R99, R99, R0, RZ, 0x3c, !PT ;  /* 0x0000000063637212 */ /* 0x008fe400078e3cff */
.L_x_91:
[----:B------:R-:W-:Y:S05]  /*5a60*/  BSYNC B1 ;  /* 0x0000000000017941 */ /* 0x000fea0003800000 */
.L_x_90:
[----:B------:R-:W-:Y:S04]  /*5a70*/  SHF.R.U32.HI R3, RZ, 0x15, R48 ;  /* 0x00000015ff037819 */ /* 0x000fe80000011630 */
[----:B------:R-:W-:Y:S01]  /*5a80*/  LOP3.LUT P1, RZ, R3, 0x3, R96, 0x48, !PT ;  /* 0x0000000303ff7812 */ /* 0x000fe20007824860 */
[----:B------:R-:W-:Y:S01]  /*5a90*/  @!UPT UIADD3 URZ, UPT, UPT, URZ, URZ, URZ ;  /* 0x000000fffffff290 */ /* 0x000fe2000fffe0ff */
[----:B----4-:R-:W-:Y:S11]  /*5aa0*/  @P0 BRA `(.L_x_95) ;  /* 0x0000000000080947 */ /* 0x010ff60003800000 */
[----:B------:R-:W3:Y:S02]  /*5ab0*/  SYNCS.PHASECHK.TRANS64.TRYWAIT P0, [R108+URZ+0xd0], R7 ;  /* 0x0000d0076c0075a7 */ /* 0x000ee400080011ff */
[----:B---3--:R-:W-:Y:S05]  /*5ac0*/  @!P0 BRA `(.L_x_96) ;  /* 0x00000024001c8947 */ /* 0x008fea0003800000 */
.L_x_95:
[----:B------:R-:W-:Y:S05]  /*5ad0*/  @!P1 BRA `(.L_x_97) ;  /* 0x0000000000409947 */ /* 0x000fea0003800000 */
[----:B------:R-:W4:Y:S01]  /*5ae0*/  LDCU.64 UR8, c[0x4][0x70] ;  /* 0x01000e00ff0877ac */ /* 0x000f220008000a00 */
[----:B------:R-:W-:Y:S01]  /*5af0*/  MOV R3, 0x0 ;  /* 0x0000000000037802 */ /* 0x000fe20000000f00 */
[----:B------:R-:W-:Y:S02]  /*5b00*/  HFMA2 R12, -RZ, RZ, 0, 5.9604644775390625e-08 ;  /* 0x00000001ff0c7431 */ /* 0x000fe400000001ff */
[----:B------:R-:W-:Y:S02]  /*5b10*/  IMAD.MOV.U32 R8, RZ, RZ, 0x192 ;  /* 0x00000192ff087424 */ /* 0x000fe400078e00ff */
[----:B------:R-:W-:Y:S01]  /*5b20*/  IMAD.MOV.U32 R13, RZ, RZ, RZ ;  /* 0x000000ffff0d7224 */ /* 0x000fe200078e00ff */
[----:B------:R-:W3:Y:S01]  /*5b30*/  LDCU.64 UR6, c[0x4][0x78] ;  /* 0x01000f00ff0677ac */ /* 0x000ee20008000a00 */
[----:B-1----:R-:W1:Y:S01]  /*5b40*/  LDC.64 R2, c[0x4][R3] ;  /* 0x0100000003027b82 */ /* 0x002e620000000a00 */
[----:B------:R-:W5:Y:S01]  /*5b50*/  LDCU.64 UR4, c[0x4][0x10] ;  /* 0x01000200ff0477ac */ /* 0x000f620008000a00 */
[----:B----4-:R-:W-:Y:S01]  /*5b60*/  MOV R5, UR9 ;  /* 0x0000000900057c02 */ /* 0x010fe20008000f00 */
[----:B------:R-:W-:Y:S01]  /*5b70*/  IMAD.U32 R4, RZ, RZ, UR8 ;  /* 0x00000008ff047e24 */ /* 0x000fe2000f8e00ff */
[----:B---3--:R-:W-:Y:S01]  /*5b80*/  MOV R7, UR7 ;  /* 0x0000000700077c02 */ /* 0x008fe20008000f00 */
[----:B------:R-:W-:Y:S01]  /*5b90*/  IMAD.U32 R6, RZ, RZ, UR6 ;  /* 0x00000006ff067e24 */ /* 0x000fe2000f8e00ff */
[----:B-----5:R-:W-:Y:S01]  /*5ba0*/  MOV R11, UR5 ;  /* 0x00000005000b7c02 */ /* 0x020fe20008000f00 */
[----:B------:R-:W-:Y:S02]  /*5bb0*/  IMAD.U32 R10, RZ, RZ, UR4 ;  /* 0x00000004ff0a7e24 */ /* 0x000fe4000f8e00ff */
[----:B------:R-:W-:Y:S07]  /*5bc0*/  LEPC R20, `(.L_x_97) ;  /* 0x000000001014794e */ /* 0x000fee0000000000 */
[----:B-12---:R-:W-:Y:S05]  /*5bd0*/  CALL.ABS.NOINC R2 ;  /* 0x0000000002007343 */ /* 0x006fea0003c00000 */
.L_x_97:
[----:B------:R-:W-:Y:S05]  /*5be0*/  WARPSYNC.ALL ;  /* 0x0000000000007948 */ /* 0x000fea0003800000 */
[----:B------:R-:W-:Y:S01]  /*5bf0*/  R2UR UR4, R48 ;  /* 0x00000000300472ca */ /* 0x000fe200000e0000 */
[----:B------:R-:W-:Y:S01]  /*5c00*/  BSSY.RECONVERGENT B0, `(.L_x_98) ;  /* 0x00000a0000007945 */ /* 0x000fe20003800200 */
[C---:B------:R-:W-:Y:S02]  /*5c10*/  SHF.L.U32 R51, R56.reuse, 0x10, RZ ;  /* 0x0000001038337819 */ /* 0x040fe400000006ff */
[C---:B------:R-:W-:Y:S02]  /*5c20*/  PRMT R49, R56.reuse, 0x8880, RZ ;  /* 0x0000888038317816 */ /* 0x040fe400000000ff */
[----:B------:R-:W-:Y:S02]  /*5c30*/  SHF.R.S32.HI R51, RZ, 0x18, R51 ;  /* 0x00000018ff337819 */ /* 0x000fe40000011433 */
[----:B------:R-:W-:Y:S02]  /*5c40*/  SHF.L.U32 R52, R56, 0x8, RZ ;  /* 0x0000000838347819 */ /* 0x000fe400000006ff */
[C---:B------:R-:W-:Y:S02]  /*5c50*/  PRMT R54, R58.reuse, 0x8880, RZ ;  /* 0x000088803a367816 */ /* 0x040fe400000000ff */
[----:B------:R-:W-:Y:S01]  /*5c60*/  SHF.L.U32 R53, R58, 0x8, RZ ;  /* 0x000000083a357819 */ /* 0x000fe200000006ff */
[----:B-1-3--:R-:W-:Y:S01]  /*5c70*/  LDTM.16dp32bit_t0_t15.x32 R4, tmem[UR4] ;  /* 0x00000004000479ee */ /* 0x00afe20008a80000 */
[----:B------:R-:W2:Y:S01]  /*5c80*/  LDTM.16dp32bit_t16_t31.x32 R4, tmem[UR4+0x20] ;  /* 0x00002004000479ee */ /* 0x000ea20008aa0000 */
[----:B------:R-:W-:Y:S02]  /*5c90*/  ISETP.NE.AND P6, PT, R64, RZ, PT ;  /* 0x000000ff4000720c */ /* 0x000fe40003fc5270 */
[----:B------:R-:W-:Y:S02]  /*5ca0*/  IADD3 R74, PT, PT, R95, UR49, RZ ;  /* 0x000000315f4a7c10 */ /* 0x000fe4000fffe0ff */
[----:B------:R-:W-:Y:S02]  /*5cb0*/  SHF.L.U32 R73, R97, 0x4, RZ ;  /* 0x0000000461497819 */ /* 0x000fe400000006ff */
[----:B------:R-:W-:Y:S02]  /*5cc0*/  SHF.R.S32.HI R53, RZ, 0x18, R53 ;  /* 0x00000018ff357819 */ /* 0x000fe40000011435 */
[----:B------:R-:W-:Y:S02]  /*5cd0*/  IADD3 R112, PT, PT, R74, R73, RZ ;  /* 0x000000494a707210 */ /* 0x000fe40007ffe0ff */
[----:B------:R-:W-:Y:S01]  /*5ce0*/  ISETP.NE.AND P0, PT, R105, RZ, PT ;  /* 0x000000ff6900720c */ /* 0x000fe20003f05270 */
[C---:B--2---:R-:W-:Y:S02]  /*5cf0*/  IMAD R0, R47.reuse, R4, RZ ;  /* 0x000000042f007224 */ /* 0x044fe400078e02ff */
[----:B------:R-:W-:Y:S02]  /*5d00*/  IMAD R2, R47, R5, RZ ;  /* 0x000000052f027224 */ /* 0x000fe400078e02ff */
[----:B------:R-:W-:Y:S01]  /*5d10*/  IMAD R0, R49, R50, R0 ;  /* 0x0000003231007224 */ /* 0x000fe200078e0200 */
[----:B------:R-:W-:Y:S01]  /*5d20*/  SHF.R.S32.HI R49, RZ, 0x18, R52 ;  /* 0x00000018ff317819 */ /* 0x000fe20000011434 */
[----:B------:R-:W-:Y:S01]  /*5d30*/  IMAD R3, R47, R6, RZ ;  /* 0x000000062f037224 */ /* 0x000fe200078e02ff */
[----:B------:R-:W-:Y:S01]  /*5d40*/  SHF.L.U32 R52, R57, 0x10, RZ ;  /* 0x0000001039347819 */ /* 0x000fe200000006ff */
[-C--:B------:R-:W-:Y:S01]  /*5d50*/  IMAD R2, R51, R50.reuse, R2 ;  /* 0x0000003233027224 */ /* 0x080fe200078e0202 */
[----:B------:R-:W-:Y:S01]  /*5d60*/  SHF.R.S32.HI R51, RZ, 0x18, R56 ;  /* 0x00000018ff337819 */ /* 0x000fe20000011438 */
[----:B------:R-:W-:Y:S02]  /*5d70*/  IMAD R7, R47, R7, RZ ;  /* 0x000000072f077224 */ /* 0x000fe400078e02ff */
[-C--:B------:R-:W-:Y:S01]  /*5d80*/  IMAD R3, R49, R50.reuse, R3 ;  /* 0x0000003231037224 */ /* 0x080fe200078e0203 */
[----:B------:R-:W-:Y:S01]  /*5d90*/  PRMT R49, R57, 0x8880, RZ ;  /* 0x0000888039317816 */ /* 0x000fe200000000ff */
[----:B------:R-:W-:Y:S01]  /*5da0*/  IMAD R7, R51, R50, R7 ;  /* 0x0000003233077224 */ /* 0x000fe200078e0207 */
[----:B------:R-:W-:Y:S01]  /*5db0*/  SHF.R.S32.HI R51, RZ, 0x18, R52 ;  /* 0x00000018ff337819 */ /* 0x000fe20000011434 */
[----:B------:R-:W-:Y:S02]  /*5dc0*/  IMAD R4, R47, R8, RZ ;  /* 0x000000082f047224 */ /* 0x000fe400078e02ff */
[----:B------:R-:W-:Y:S01]  /*5dd0*/  IMAD.SHL.U32 R52, R57, 0x100, RZ ;  /* 0x0000010039347824 */ /* 0x000fe200078e00ff */
[----:B------:R-:W-:Y:S01]  /*5de0*/  I2IP.S8.S32.SAT R65, R7, R3, RZ ;  /* 0x0000000307417239 */ /* 0x000fe200000014ff */
[----:B------:R-:W-:Y:S02]  /*5df0*/  IMAD R5, R47, R9, RZ ;  /* 0x000000092f057224 */ /* 0x000fe400078e02ff */
[----:B------:R-:W-:Y:S01]  /*5e00*/  IMAD R4, R49, R50, R4 ;  /* 0x0000003231047224 */ /* 0x000fe200078e0204 */
[----:B------:R-:W-:Y:S01]  /*5e10*/  SHF.R.S32.HI R49, RZ, 0x18, R52 ;  /* 0x00000018ff317819 */ /* 0x000fe20000011434 */
[----:B------:R-:W-:Y:S01]  /*5e20*/  IMAD R6, R47, R10, RZ ;  /* 0x0000000a2f067224 */ /* 0x000fe200078e02ff */
[----:B------:R-:W-:Y:S01]  /*5e30*/  I2IP.S8.S32.SAT R64, R2, R0, R65 ;  /* 0x0000000002407239 */ /* 0x000fe20000001441 */
[-C--:B------:R-:W-:Y:S01]  /*5e40*/  IMAD R5, R51, R50.reuse, R5 ;  /* 0x0000003233057224 */ /* 0x080fe200078e0205 */
[----:B------:R-:W-:Y:S01]  /*5e50*/  SHF.L.U32 R52, R58, 0x10, RZ ;  /* 0x000000103a347819 */ /* 0x000fe200000006ff */
[----:B------:R-:W-:Y:S01]  /*5e60*/  IMAD R11, R47, R11, RZ ;  /* 0x0000000b2f0b7224 */ /* 0x000fe200078e02ff */
[----:B------:R-:W-:Y:S01]  /*5e70*/  SHF.R.S32.HI R51, RZ, 0x18, R57 ;  /* 0x00000018ff337819 */ /* 0x000fe20000011439 */
[----:B------:R-:W-:Y:S01]  /*5e80*/  IMAD R6, R49, R50, R6 ;  /* 0x0000003231067224 */ /* 0x000fe200078e0206 */
[----:B------:R-:W-:Y:S01]  /*5e90*/  SHF.R.S32.HI R52, RZ, 0x18, R52 ;  /* 0x00000018ff347819 */ /* 0x000fe20000011434 */
[C---:B------:R-:W-:Y:S02]  /*5ea0*/  IMAD R8, R47.reuse, R12, RZ ;  /* 0x0000000c2f087224 */ /* 0x040fe400078e02ff */
[----:B------:R-:W-:Y:S02]  /*5eb0*/  IMAD.MOV.U32 R49, RZ, RZ, R54 ;  /* 0x000000ffff317224 */ /* 0x000fe400078e0036 */
[----:B------:R-:W-:Y:S02]  /*5ec0*/  IMAD R9, R47, R13, RZ ;  /* 0x0000000d2f097224 */ /* 0x000fe400078e02ff */
[----:B------:R-:W-:Y:S01]  /*5ed0*/  IMAD R11, R51, R50, R11 ;  /* 0x00000032330b7224 */ /* 0x000fe200078e020b */
[----:B------:R-:W-:Y:S01]  /*5ee0*/  SHF.R.S32.HI R51, RZ, 0x18, R58 ;  /* 0x00000018ff337819 */ /* 0x000fe2000001143a */
[----:B------:R-:W-:Y:S02]  /*5ef0*/  IMAD R10, R47, R14, RZ ;  /* 0x0000000e2f0a7224 */ /* 0x000fe400078e02ff */
[----:B------:R-:W-:Y:S01]  /*5f00*/  IMAD R8, R49, R50, R8 ;  /* 0x0000003231087224 */ /* 0x000fe200078e0208 */
[----:B------:R-:W-:Y:S01]  /*5f10*/  I2IP.S8.S32.SAT R65, R11, R6, RZ ;  /* 0x000000060b417239 */ /* 0x000fe200000014ff */
[----:B------:R-:W-:Y:S01]  /*5f20*/  IMAD R15, R47, R15, RZ ;  /* 0x0000000f2f0f7224 */ /* 0x000fe200078e02ff */
[----:B------:R-:W-:Y:S01]  /*5f30*/  PRMT R49, R59, 0x8880, RZ ;  /* 0x000088803b317816 */ /* 0x000fe200000000ff */
[----:B------:R-:W-:Y:S01]  /*5f40*/  IMAD R9, R52, R50, R9 ;  /* 0x0000003234097224 */ /* 0x000fe200078e0209 */
[----:B------:R-:W-:Y:S01]  /*5f50*/  I2IP.S8.S32.SAT R65, R5, R4, R65 ;  /* 0x0000000405417239 */ /* 0x000fe20000001441 */
[-C--:B------:R-:W-:Y:S01]  /*5f60*/  IMAD R10, R53, R50.reuse, R10 ;  /* 0x00000032350a7224 */ /* 0x080fe200078e020a */
[----:B------:R-:W-:Y:S01]  /*5f70*/  SHF.L.U32 R53, R59, 0x8, RZ ;  /* 0x000000083b357819 */ /* 0x000fe200000006ff */
[----:B------:R-:W-:Y:S01]  /*5f80*/  IMAD R15, R51, R50, R15 ;  /* 0x00000032330f7224 */ /* 0x000fe200078e020f */
[----:B------:R-:W-:Y:S01]  /*5f90*/  SHF.L.U32 R51, R59, 0x10, RZ ;  /* 0x000000103b337819 */ /* 0x000fe200000006ff */
[C---:B------:R-:W-:Y:S01]  /*5fa0*/  IMAD R12, R47.reuse, R16, RZ ;  /* 0x000000102f0c7224 */ /* 0x040fe200078e02ff */
[----:B------:R-:W-:Y:S01]  /*5fb0*/  SHF.R.S32.HI R53, RZ, 0x18, R53 ;  /* 0x00000018ff357819 */ /* 0x000fe20000011435 */
[C---:B------:R-:W-:Y:S01]  /*5fc0*/  IMAD R13, R47.reuse, R17, RZ ;  /* 0x000000112f0d7224 */ /* 0x040fe200078e02ff */
[----:B------:R-:W-:Y:S01]  /*5fd0*/  SHF.R.S32.HI R51, RZ, 0x18, R51 ;  /* 0x00000018ff337819 */ /* 0x000fe20000011433 */
[----:B------:R-:W-:Y:S01]  /*5fe0*/  IMAD R14, R47, R18, RZ ;  /* 0x000000122f0e7224 */ /* 0x000fe200078e02ff */
[----:B------:R-:W-:Y:S01]  /*5ff0*/  I2IP.S8.S32.SAT R66, R15, R10, RZ ;  /* 0x0000000a0f427239 */ /* 0x000fe200000014ff */
[----:B------:R-:W-:Y:S01]  /*6000*/  IMAD R12, R49, R50, R12 ;  /* 0x00000032310c7224 */ /* 0x000fe200078e020c */
[----:B------:R-:W-:Y:S01]  /*6010*/  SHF.R.S32.HI R49, RZ, 0x18, R59 ;  /* 0x00000018ff317819 */ /* 0x000fe2000001143b */
[----:B------:R-:W-:Y:S01]  /*6020*/  IMAD R19, R47, R19, RZ ;  /* 0x000000132f137224 */ /* 0x000fe200078e02ff */
[----:B------:R-:W-:Y:S01]  /*6030*/  I2IP.S8.S32.SAT R66, R9, R8, R66 ;  /* 0x0000000809427239 */ /* 0x000fe20000001442 */
[-C--:B------:R-:W-:Y:S01]  /*6040*/  IMAD R13, R51, R50.reuse, R13 ;  /* 0x00000032330d7224 */ /* 0x080fe200078e020d */
[C---:B------:R-:W-:Y:S01]  /*6050*/  PRMT R51, R60.reuse, 0x8880, RZ ;  /* 0x000088803c337816 */ /* 0x040fe200000000ff */
[-C--:B------:R-:W-:Y:S01]  /*6060*/  IMAD R14, R53, R50.reuse, R14 ;  /* 0x00000032350e7224 */ /* 0x080fe200078e020e */
[----:B------:R-:W-:Y:S01]  /*6070*/  PRMT R53, R61, 0x8880, RZ ;  /* 0x000088803d357816 */ /* 0x000fe200000000ff */
[----:B------:R-:W-:Y:S01]  /*6080*/  IMAD R19, R49, R50, R19 ;  /* 0x0000003231137224 */ /* 0x000fe200078e0213 */
[----:B------:R-:W-:Y:S01]  /*6090*/  MOV R49, R51 ;  /* 0x0000003300317202 */ /* 0x000fe20000000f00 */
[----:B------:R-:W-:Y:S02]  /*60a0*/  IMAD R16, R47, R20, RZ ;  /* 0x000000142f107224 */ /* 0x000fe400078e02ff */
[C---:B------:R-:W-:Y:S01]  /*60b0*/  IMAD.U32 R52, R60.reuse, 0x10000, RZ ;  /* 0x000100003c347824 */ /* 0x040fe200078e00ff */
[----:B------:R-:W-:Y:S01]  /*60c0*/  I2IP.S8.S32.SAT R67, R19, R14, RZ ;  /* 0x0000000e13437239 */ /* 0x000fe200000014ff */
[----:B------:R-:W-:Y:S01]  /*60d0*/  IMAD R16, R49, R50, R16 ;  /* 0x0000003231107224 */ /* 0x000fe200078e0210 */
[----:B------:R-:W-:Y:S01]  /*60e0*/  SHF.L.U32 R49, R60, 0x8, RZ ;  /* 0x000000083c317819 */ /* 0x000fe200000006ff */
[C---:B------:R-:W-:Y:S01]  /*60f0*/  IMAD R17, R47.reuse, R21, RZ ;  /* 0x000000152f117224 */ /* 0x040fe200078e02ff */
[----:B------:R-:W-:Y:S01]  /*6100*/  SHF.R.S32.HI R51, RZ, 0x18, R52 ;  /* 0x00000018ff337819 */ /* 0x000fe20000011434 */
[C---:B------:R-:W-:Y:S01]  /*6110*/  IMAD R18, R47.reuse, R22, RZ ;  /* 0x000000162f127224 */ /* 0x040fe200078e02ff */
[----:B------:R-:W-:Y:S01]  /*6120*/  SHF.R.S32.HI R49, RZ, 0x18, R49 ;  /* 0x00000018ff317819 */ /* 0x000fe20000011431 */
[----:B------:R-:W-:Y:S01]  /*6130*/  IMAD R23, R47, R23, RZ ;  /* 0x000000172f177224 */ /* 0x000fe200078e02ff */
[----:B------:R-:W-:Y:S01]  /*6140*/  I2IP.S8.S32.SAT R67, R13, R12, R67 ;  /* 0x0000000c0d437239 */ /* 0x000fe20000001443 */
[----:B------:R-:W-:Y:S01]  /*6150*/  IMAD R17, R51, R50, R17 ;  /* 0x0000003233117224 */ /* 0x000fe200078e0211 */
[C---:B------:R-:W-:Y:S01]  /*6160*/  SHF.L.U32 R52, R61.reuse, 0x10, RZ ;  /* 0x000000103d347819 */ /* 0x040fe200000006ff */
[----:B------:R-:W-:Y:S01]  /*6170*/  IMAD.SHL.U32 R54, R61, 0x100, RZ ;  /* 0x000001003d367824 */ /* 0x000fe200078e00ff */
[----:B------:R-:W-:Y:S01]  /*6180*/  SHF.R.S32.HI R51, RZ, 0x18, R60 ;  /* 0x00000018ff337819 */ /* 0x000fe2000001143c */
[----:B------:R-:W-:Y:S01]  /*6190*/  IMAD R20, R47, R24, RZ ;  /* 0x000000182f147224 */ /* 0x000fe200078e02ff */
[----:B------:R1:W-:Y:S01]  /*61a0*/  STS.128 [R95+UR49+0x2200], R64 ;  /* 0x002200405f007988 */ /* 0x0003e20008000c31 */
[-C--:B------:R-:W-:Y:S01]  /*61b0*/  IMAD R18, R49, R50.reuse, R18 ;  /* 0x0000003231127224 */ /* 0x080fe200078e0212 */
[----:B------:R-:W-:Y:S01]  /*61c0*/  SHF.R.S32.HI R52, RZ, 0x18, R52 ;  /* 0x00000018ff347819 */ /* 0x000fe20000011434 */
[----:B------:R-:W-:Y:S01]  /*61d0*/  IMAD R21, R47, R25, RZ ;  /* 0x000000192f157224 */ /* 0x000fe200078e02ff */
[----:B------:R-:W-:Y:S01]  /*61e0*/  SHF.R.S32.HI R49, RZ, 0x18, R54 ;  /* 0x00000018ff317819 */ /* 0x000fe20000011436 */
[----:B------:R-:W-:Y:S01]  /*61f0*/  IMAD R23, R51, R50, R23 ;  /* 0x0000003233177224 */ /* 0x000fe200078e0217 */
[----:B------:R-:W-:Y:S01]  /*6200*/  SHF.R.S32.HI R51, RZ, 0x18, R61 ;  /* 0x00000018ff337819 */ /* 0x000fe2000001143d */
[----:B------:R-:W-:Y:S01]  /*6210*/  IMAD R22, R47, R26, RZ ;  /* 0x0000001a2f167224 */ /* 0x000fe200078e02ff */
[----:B------:R-:W-:Y:S01]  /*6220*/  SHF.R.S32.HI R54, RZ, 0x18, R63 ;  /* 0x00000018ff367819 */ /* 0x000fe2000001143f */
[----:B------:R-:W-:Y:S01]  /*6230*/  IMAD R20, R53, R50, R20 ;  /* 0x0000003235147224 */ /* 0x000fe200078e0214 */
[----:B------:R-:W-:Y:S01]  /*6240*/  I2IP.S8.S32.SAT R68, R23, R18, RZ ;  /* 0x0000001217447239 */ /* 0x000fe200000014ff */
[----:B------:R-:W-:Y:S01]  /*6250*/  IMAD R27, R47, R27, RZ ;  /* 0x0000001b2f1b7224 */ /* 0x000fe200078e02ff */
[----:B------:R-:W-:Y:S01]  /*6260*/  SHF.L.U32 R53, R62, 0x8, RZ ;  /* 0x000000083e357819 */ /* 0x000fe200000006ff */
[-C--:B------:R-:W-:Y:S01]  /*6270*/  IMAD R21, R52, R50.reuse, R21 ;  /* 0x0000003234157224 */ /* 0x080fe200078e0215 */
[C---:B------:R-:W-:Y:S01]  /*6280*/  SHF.L.U32 R52, R62.reuse, 0x10, RZ ;  /* 0x000000103e347819 */ /* 0x040fe200000006ff */
[----:B------:R-:W-:Y:S01]  /*6290*/  IMAD R22, R49, R50, R22 ;  /* 0x0000003231167224 */ /* 0x000fe200078e0216 */
[----:B------:R-:W-:Y:S01]  /*62a0*/  PRMT R49, R62, 0x8880, RZ ;  /* 0x000088803e317816 */ /* 0x000fe200000000ff */
[----:B------:R-:W-:Y:S01]  /*62b0*/  IMAD R24, R47, R28, RZ ;  /* 0x0000001c2f187224 */ /* 0x000fe200078e02ff */
[----:B------:R-:W-:Y:S01]  /*62c0*/  I2IP.S8.S32.SAT R68, R17, R16, R68 ;  /* 0x0000001011447239 */ /* 0x000fe20000001444 */
[----:B------:R-:W-:Y:S01]  /*62d0*/  IMAD R27, R51, R50, R27 ;  /* 0x00000032331b7224 */ /* 0x000fe200078e021b */
[----:B------:R-:W-:Y:S01]  /*62e0*/  SHF.R.S32.HI R51, RZ, 0x18, R52 ;  /* 0x00000018ff337819 */ /* 0x000fe20000011434 */
[C---:B------:R-:W-:Y:S01]  /*62f0*/  IMAD R25, R47.reuse, R29, RZ ;  /* 0x0000001d2f197224 */ /* 0x040fe200078e02ff */
[----:B------:R-:W-:Y:S01]  /*6300*/  SHF.R.S32.HI R53, RZ, 0x18, R53 ;  /* 0x00000018ff357819 */ /* 0x000fe20000011435 */
[----:B------:R-:W-:Y:S01]  /*6310*/  IMAD R26, R47, R30, RZ ;  /* 0x0000001e2f1a7224 */ /* 0x000fe200078e02ff */
[----:B------:R-:W-:Y:S01]  /*6320*/  I2IP.S8.S32.SAT R69, R27, R22, RZ ;  /* 0x000000161b457239 */ /* 0x000fe200000014ff */
[-C--:B------:R-:W-:Y:S01]  /*6330*/  IMAD R24, R49, R50.reuse, R24 ;  /* 0x0000003231187224 */ /* 0x080fe200078e0218 */
[----:B------:R-:W-:Y:S01]  /*6340*/  SHF.L.U32 R52, R63, 0x10, RZ ;  /* 0x000000103f347819 */ /* 0x000fe200000006ff */
[----:B------:R-:W-:Y:S01]  /*6350*/  IMAD R25, R51, R50, R25 ;  /* 0x0000003233197224 */ /* 0x000fe200078e0219 */
[----:B------:R-:W-:Y:S01]  /*6360*/  I2IP.S8.S32.SAT R69, R21, R20, R69 ;  /* 0x0000001415457239 */ /* 0x000fe20000001445 */
[----:B------:R-:W-:Y:S01]  /*6370*/  IMAD R26, R53, R50, R26 ;  /* 0x00000032351a7224 */ /* 0x000fe200078e021a */
[----:B------:R-:W-:Y:S01]  /*6380*/  SHF.R.S32.HI R49, RZ, 0x18, R62 ;  /* 0x00000018ff317819 */ /* 0x000fe2000001143e */
[----:B------:R-:W-:Y:S01]  /*6390*/  IMAD R31, R47, R31, RZ ;  /* 0x0000001f2f1f7224 */ /* 0x000fe200078e02ff */
[C---:B------:R-:W-:Y:S01]  /*63a0*/  PRMT R51, R63.reuse, 0x8880, RZ ;  /* 0x000088803f337816 */ /* 0x040fe200000000ff */
[----:B------:R-:W-:Y:S01]  /*63b0*/  IMAD.SHL.U32 R53, R63, 0x100, RZ ;  /* 0x000001003f357824 */ /* 0x000fe200078e00ff */
[----:B------:R-:W-:Y:S01]  /*63c0*/  SHF.R.S32.HI R52, RZ, 0x18, R52 ;  /* 0x00000018ff347819 */ /* 0x000fe20000011434 */
[C---:B------:R-:W-:Y:S02]  /*63d0*/  IMAD R28, R47.reuse, R32, RZ ;  /* 0x000000202f1c7224 */ /* 0x040fe400078e02ff */
[----:B------:R-:W-:Y:S01]  /*63e0*/  IMAD R29, R47, R33, RZ ;  /* 0x000000212f1d7224 */ /* 0x000fe200078e02ff */
[----:B------:R-:W-:Y:S01]  /*63f0*/  SHF.R.S32.HI R53, RZ, 0x18, R53 ;  /* 0x00000018ff357819 */ /* 0x000fe20000011435 */
[-C--:B------:R-:W-:Y:S02]  /*6400*/  IMAD R31, R49, R50.reuse, R31 ;  /* 0x00000032311f7224 */ /* 0x080fe400078e021f */
[----:B------:R-:W-:Y:S02]  /*6410*/  IMAD R28, R51, R50, R28 ;  /* 0x00000032331c7224 */ /* 0x000fe400078e021c */
[----:B------:R-:W-:Y:S01]  /*6420*/  IMAD R30, R47, R34, RZ ;  /* 0x000000222f1e7224 */ /* 0x000fe200078e02ff */
[----:B------:R-:W-:Y:S01]  /*6430*/  I2IP.S8.S32.SAT R75, R31, R26, RZ ;  /* 0x0000001a1f4b7239 */ /* 0x000fe200000014ff */
[----:B------:R-:W-:Y:S02]  /*6440*/  IMAD R29, R52, R50, R29 ;  /* 0x00000032341d7224 */ /* 0x000fe400078e021d */
[----:B------:R-:W-:Y:S01]  /*6450*/  IMAD R35, R47, R35, RZ ;  /* 0x000000232f237224 */ /* 0x000fe200078e02ff */
[----:B------:R-:W-:Y:S01]  /*6460*/  I2IP.S8.S32.SAT R70, R25, R24, R75 ;  /* 0x0000001819467239 */ /* 0x000fe2000000144b */
[-C--:B------:R-:W-:Y:S01]  /*6470*/  IMAD R30, R53, R50.reuse, R30 ;  /* 0x00000032351e7224 */ /* 0x080fe200078e021e */
[----:B------:R-:W-:Y:S01]  /*6480*/  LEA R75, R100, UR49, 0x3 ;  /* 0x00000031644b7c11 */ /* 0x000fe2000f8e18ff */
[----:B------:R-:W-:Y:S05]  /*6490*/  IMAD R35, R54, R50, R35 ;  /* 0x0000003236237224 */ /* 0x000fea00078e0223 */
[----:B------:R-:W-:Y:S04]  /*64a0*/  I2IP.S8.S32.SAT R76, R35, R30, RZ ;  /* 0x0000001e234c7239 */ /* 0x000fe800000014ff */
[----:B------:R-:W-:Y:S02]  /*64b0*/  I2IP.S8.S32.SAT R71, R29, R28, R76 ;  /* 0x0000001c1d477239 */ /* 0x000fe4000000144c */
[----:B------:R-:W-:Y:S03]  /*64c0*/  @P6 SHF.L.U32 R76, R99, 0x1f, RZ ;  /* 0x0000001f634c6819 */ /* 0x000fe600000006ff */
[----:B------:R1:W-:Y:S01]  /*64d0*/  STS.128 [R112+0x2210], R68 ;  /* 0x0022104470007388 */ /* 0x0003e20000000c00 */
[----:B------:R-:W-:Y:S01]  /*64e0*/  @!PT LDS RZ, [RZ] ;  /* 0x00000000fffff984 */ /* 0x000fe20000000800 */
[----:B------:R-:W-:Y:S01]  /*64f0*/  @!PT LDS RZ, [RZ] ;  /* 0x00000000fffff984 */ /* 0x000fe20000000800 */
[----:B------:R-:W-:Y:S01]  /*6500*/  @!PT LDS RZ, [RZ] ;  /* 0x00000000fffff984 */ /* 0x000fe20000000800 */
[----:B------:R-:W-:Y:S01]  /*6510*/  @!PT LDS RZ, [RZ] ;  /* 0x00000000fffff984 */ /* 0x000fe20000000800 */
[----:B------:R2:W-:Y:S07]  /*6520*/  MEMBAR.ALL.CTA ;  /* 0x0000000000007992 */ /* 0x0005ee0000008000 */
[----:B--2---:R-:W2:Y:S02]  /*6530*/  FENCE.VIEW.ASYNC.S ;  /* 0x00000000000073c6 */ /* 0x004ea40000000000 */
[----:B--2---:R-:W-:Y:S06]  /*6540*/  BAR.SYNC.DEFER_BLOCKING 0x1, 0x80 ;  /* 0x0042000000007b1d */ /* 0x004fec0000010000 */
[----:B------:R-:W-:Y:S05]  /*6550*/  @P0 BRA `(.L_x_99) ;  /* 0x0000000000280947 */ /* 0x000fea0003800000 */
[----:B------:R-:W-:Y:S02]  /*6560*/  UIADD3 UR4, UPT, UPT, UR49, 0x2200, URZ ;  /* 0x0000220031047890 */ /* 0x000fe4000fffe0ff */
[----:B------:R-:W-:Y:S01]  /*6570*/  UIADD3 UR6, UP0, UPT, UR52, 0x680, URZ ;  /* 0x0000068034067890 */ /* 0x000fe2000ff1e0ff */
[----:B------:R-:W-:Y:S03]  /*6580*/  UMOV UR43, UR36 ;  /* 0x00000024002b7c82 */ /* 0x000fe60008000000 */
[----:B------:R-:W-:Y:S01]  /*6590*/  MOV R104, UR4 ;  /* 0x0000000400687c02 */ /* 0x000fe20008000f00 */
[----:B------:R-:W-:Y:S03]  /*65a0*/  UIADD3.X UR7, UPT, UPT, URZ, UR53, URZ, UP0, !UPT ;  /* 0x00000035ff077290 */ /* 0x000fe600087fe4ff */
[----:B------:R-:W-:Y:S11]  /*65b0*/  R2UR UR40, R104 ;  /* 0x00000000682872ca */ /* 0x000ff600000e0000 */
[----:B------:R-:W-:Y:S02]  /*65c0*/  @!UPT UIADD3 URZ, UPT, UPT, URZ, URZ, URZ ;  /* 0x000000fffffff290 */ /* 0x000fe4000fffe0ff */
[----:B------:R2:W-:Y:S01]  /*65d0*/  UTMASTG.3D [UR40], [UR6] ;  /* 0x00000028060073b5 */ /* 0x0005e20008010000 */
[----:B------:R0:W-:Y:S01]  /*65e0*/  UTMACMDFLUSH ;  /* 0x00000000000079b7 */ /* 0x0001e20000000000 */
[----:B--2---:R-:W-:Y:S04]  /*65f0*/  DEPBAR.LE SB0, 0x1 ;  /* 0x000080400000791a */ /* 0x004fe80000000000 */
.L_x_99:
[----:B------:R-:W-:Y:S05]  /*6600*/  BSYNC.RECONVERGENT B0 ;  /* 0x0000000000007941 */ /* 0x000fea0003800200 */
.L_x_98:
[----:B------:R-:W-:Y:S06]  /*6610*/  BAR.SYNC.DEFER_BLOCKING 0x1, 0x80 ;  /* 0x0042000000007b1d */ /* 0x000fec0000010000 */
[----:B------:R-:W2:Y:S01]  /*6620*/  @P6 SYNCS.PHASECHK.TRANS64.TRYWAIT P0, [R75+URZ+0x80], R76 ;  /* 0x0000804c4b0065a7 */ /* 0x000ea200080011ff */
[----:B------:R-:W-:Y:S01]  /*6630*/  BSSY B1, `(.L_x_100) ;  /* 0x000001f000017945 */ /* 0x000fe20003800000 */
[----:B--2---:R-:W-:Y:S03]  /*6640*/  @P6 SEL R55, RZ, 0x1, !P0 ;  /* 0x00000001ff376807 */ /* 0x004fe60004000000 */
[----:B------:R-:W-:Y:S05]  /*6650*/  @!P6 BRA `(.L_x_101) ;  /* 0x000000000070e947 */ /* 0x000fea0003800000 */
[----:B------:R-:W-:Y:S01]  /*6660*/  ISETP.NE.AND P1, PT, R72, RZ, PT ;  /* 0x000000ff4800720c */ /* 0x000fe20003f25270 */
[----:B------:R-:W-:Y:S01]  /*6670*/  BSSY B0, `(.L_x_102) ;  /* 0x0000008000007945 */ /* 0x000fe20003800000 */
[----:B------:R-:W-:Y:S11]  /*6680*/  ISETP.NE.AND P0, PT, R55, RZ, PT ;  /* 0x000000ff3700720c */ /* 0x000ff60003f05270 */
[----:B------:R-:W-:Y:S04]  /*6690*/  @P1 IMAD R74, R100, 0x1000, R74 ;  /* 0x00001000644a1824 */ /* 0x000fe800078e024a */
[----:B------:R-:W-:Y:S01]  /*66a0*/  @P1 IMAD.IADD R73, R73, 0x1, R74 ;  /* 0x0000000149491824 */ /* 0x000fe200078e024a */
[----:B------:R-:W-:Y:S06]  /*66b0*/  @P0 BRA `(.L_x_103) ;  /* 0x00000000000c0947 */ /* 0x000fec0003800000 */
[----:B------:R-:W-:Y:S04]  /*66c0*/  SHF.L.U32 R0, R99, 0x1f, RZ ;  /* 0x0000001f63007819 */ /* 0x000fe800000006ff */
[----:B------:R-:W2:Y:S02]  /*66d0*/  SYNCS.PHASECHK.TRANS64.TRYWAIT P0, [R75+URZ+0x80], R0 ;  /* 0x000080004b0075a7 */ /* 0x000ea400080011ff */
[----:B--2---:R-:W-:Y:S05]  /*66e0*/  @!P0 BRA `(.L_x_104) ;  /* 0x0000001800288947 */ /* 0x004fea0003800000 */
.L_x_103:
[----:B------:R-:W-:Y:S05]  /*66f0*/  BSYNC B0 ;  /* 0x0000000000007941 */ /* 0x000fea0003800000 */
.L_x_102:
[----:B------:R-:W-:Y:S01]  /*6700*/  ISETP.NE.AND P0, PT, R72, RZ, PT ;  /* 0x000000ff4800720c */ /* 0x000fe20003f05270 */
[----:B--2---:R-:W-:Y:S02]  /*6710*/  VIADD R75, R75, 0x90 ;  /* 0x000000904b4b7836 */ /* 0x004fe40000000000 */
[----:B------:R-:W-:Y:S02]  /*6720*/  IMAD.U32 R0, RZ, RZ, UR37 ;  /* 0x00000025ff007e24 */ /* 0x000fe4000f8e00ff */
[----:B------:R-:W-:Y:S03]  /*6730*/  VIADD R100, R100, 0x1 ;  /* 0x0000000164647836 */ /* 0x000fe60000000000 */
[----:B------:R-:W-:Y:S05]  /*6740*/  PRMT R0, R0, 0x654, R75 ;  /* 0x0000065400007816 */ /* 0x000fea000000004b */
[----:B------:R2:W3:Y:S04]  /*6750*/  @P0 LDS.128 R56, [R74+0x200] ;  /* 0x000200004a380984 */ /* 0x0004e80000000c00 */
[----:B------:R2:W4:Y:S01]  /*6760*/  @P0 LDS.128 R60, [R73+0x210] ;  /* 0x00021000493c0984 */ /* 0x0005220000000c00 */
        /* <DEDUP_REMOVED lines=10> */
[----:B--23--:R-:W-:Y:S02]  /*6810*/  LOP3.LUT R99, R99, R0, RZ, 0x3c, !PT ;  /* 0x0000000063637212 */ /* 0x00cfe400078e3cff */
.L_x_101:
[----:B------:R-:W-:Y:S05]  /*6820*/  BSYNC B1 ;  /* 0x0000000000017941 */ /* 0x000fea0003800000 */
.L_x_100:
[----:B------:R-:W-:Y:S05]  /*6830*/  VIADD R3, R48, 0x40 ;  /* 0x0000004030037836 */ /* 0x000fea0000000000 */
[----:B------:R-:W-:Y:S04]  /*6840*/  SHF.R.U32.HI R3, RZ, 0x15, R3 ;  /* 0x00000015ff037819 */ /* 0x000fe80000011603 */
[----:B------:R-:W-:Y:S11]  /*6850*/  LOP3.LUT P0, RZ, R3, 0x3, R96, 0x48, !PT ;  /* 0x0000000303ff7812 */ /* 0x000ff60007804860 */
[----:B------:R-:W-:Y:S02]  /*6860*/  @!UPT UIADD3 URZ, UPT, UPT, URZ, URZ, URZ ;  /* 0x000000fffffff290 */ /* 0x000fe4000fffe0ff */
[----:B------:R-:W-:Y:S05]  /*6870*/  @!P0 BRA `(.L_x_105) ;  /* 0x0000000000408947 */ /* 0x000fea0003800000 */
[----:B------:R-:W2:Y:S01]  /*6880*/  LDCU.64 UR8, c[0x4][0x70] ;  /* 0x01000e00ff0877ac */ /* 0x000ea20008000a00 */
[----:B------:R-:W-:Y:S01]  /*6890*/  MOV R3, 0x0 ;  /* 0x0000000000037802 */ /* 0x000fe20000000f00 */
[----:B------:R-:W-:Y:S02]  /*68a0*/  HFMA2 R12, -RZ, RZ, 0, 5.9604644775390625e-08 ;  /* 0x00000001ff0c7431 */ /* 0x000fe400000001ff */
[----:B------:R-:W-:Y:S02]  /*68b0*/  IMAD.MOV.U32 R8, RZ, RZ, 0x192 ;  /* 0x00000192ff087424 */ /* 0x000fe400078e00ff */
[----:B------:R-:W-:Y:S01]  /*68c0*/  IMAD.MOV.U32 R13, RZ, RZ, RZ ;  /* 0x000000ffff0d7224 */ /* 0x000fe200078e00ff */
[----:B------:R-:W3:Y:S01]  /*68d0*/  LDCU.64 UR6, c[0x4][0x78] ;  /* 0x01000f00ff0677ac */ /* 0x000ee20008000a00 */
[----:B------:R-:W1:Y:S01]  /*68e0*/  LDC.64 R2, c[0x4][R3] ;  /* 0x0100000003027b82 */ /* 0x000e620000000a00 */
[----:B------:R-:W5:Y:S01]  /*68f0*/  LDCU.64 UR4, c[0x4][0x10] ;  /* 0x01000200ff0477ac */ /* 0x000f620008000a00 */
[----:B--2---:R-:W-:Y:S01]  /*6900*/  MOV R5, UR9 ;  /* 0x0000000900057c02 */ /* 0x004fe20008000f00 */
[----:B------:R-:W-:Y:S01]  /*6910*/  IMAD.U32 R4, RZ, RZ, UR8 ;  /* 0x00000008ff047e24 */ /* 0x000fe2000f8e00ff */
[----:B---3--:R-:W-:Y:S01]  /*6920*/  MOV R7, UR7 ;  /* 0x0000000700077c02 */ /* 0x008fe20008000f00 */
[----:B------:R-:W-:Y:S01]  /*6930*/  IMAD.U32 R6, RZ, RZ, UR6 ;  /* 0x00000006ff067e24 */ /* 0x000fe2000f8e00ff */
[----:B-----5:R-:W-:Y:S01]  /*6940*/  MOV R11, UR5 ;  /* 0x00000005000b7c02 */ /* 0x020fe20008000f00 */
[----:B------:R-:W-:Y:S02]  /*6950*/  IMAD.U32 R10, RZ, RZ, UR4 ;  /* 0x00000004ff0a7e24 */ /* 0x000fe4000f8e00ff */
[----:B------:R-:W-:Y:S07]  /*6960*/  LEPC R20, `(.L_x_105) ;  /* 0x000000001014794e */ /* 0x000fee0000000000 */
[----:B-1--4-:R-:W-:Y:S05]  /*6970*/  CALL.ABS.NOINC R2 ;  /* 0x0000000002007343 */ /* 0x012fea0003c00000 */
.L_x_105:
[----:B------:R-:W-:Y:S01]  /*6980*/  ISETP.NE.AND P0, PT, R105, RZ, PT ;  /* 0x000000ff6900720c */ /* 0x000fe20003f05270 */
[----:B------:R-:W-:Y:S05]  /*6990*/  WARPSYNC.ALL ;  /* 0x0000000000007948 */ /* 0x000fea0003800000 */
[----:B------:R-:W-:Y:S01]  /*69a0*/  IMAD.SHL.U32 R80, R57, 0x100, RZ ;  /* 0x0000010039507824 */ /* 0x000fe200078e00ff */
[----:B------:R-:W-:Y:S01]  /*69b0*/  R2UR UR4, R48 ;  /* 0x00000000300472ca */ /* 0x000fe200000e0000 */
[----:B------:R-:W-:Y:S01]  /*69c0*/  IMAD.SHL.U32 R74, R59, 0x100, RZ ;  /* 0x000001003b4a7824 */ /* 0x000fe200078e00ff */
[C---:B------:R-:W-:Y:S01]  /*69d0*/  SHF.L.U32 R51, R56.reuse, 0x10, RZ ;  /* 0x0000001038337819 */ /* 0x040fe200000006ff */
[----:B-1--4-:R-:W-:Y:S01]  /*69e0*/  IMAD.SHL.U32 R68, R61, 0x100, RZ ;  /* 0x000001003d447824 */ /* 0x012fe200078e00ff */
[C---:B------:R-:W-:Y:S01]  /*69f0*/  PRMT R49, R56.reuse, 0x8880, RZ ;  /* 0x0000888038317816 */ /* 0x040fe200000000ff */
[----:B------:R-:W-:Y:S01]  /*6a00*/  BSSY.RECONVERGENT B0, `(.L_x_106) ;  /* 0x000009e000007945 */ /* 0x000fe20003800200 */
[----:B------:R-:W-:Y:S02]  /*6a10*/  SHF.L.U32 R53, R56, 0x8, RZ ;  /* 0x0000000838357819 */ /* 0x000fe400000006ff */
[----:B------:R-:W-:Y:S02]  /*6a20*/  SHF.R.S32.HI R51, RZ, 0x18, R51 ;  /* 0x00000018ff337819 */ /* 0x000fe40000011433 */
[C---:B------:R-:W-:Y:S02]  /*6a30*/  PRMT R82, R57.reuse, 0x8880, RZ ;  /* 0x0000888039527816 */ /* 0x040fe400000000ff */
[----:B------:R-:W-:Y:S01]  /*6a40*/  SHF.R.S32.HI R53, RZ, 0x18, R53 ;  /* 0x00000018ff357819 */ /* 0x000fe20000011435 */
[----:B------:R-:W-:Y:S01]  /*6a50*/  LDTM.16dp32bit_t0_t15.x32 R4, tmem[UR4+0x40] ;  /* 0x00004004000479ee */ /* 0x000fe20008a80000 */
[----:B------:R-:W1:Y:S01]  /*6a60*/  LDTM.16dp32bit_t16_t31.x32 R4, tmem[UR4+0x60] ;  /* 0x00006004000479ee */ /* 0x000e620008aa0000 */
[----:B------:R-:W-:Y:S01]  /*6a70*/  NOP ;  /* 0x0000000000007918 */ /* 0x000fe20000000000 */
[----:B------:R-:W-:Y:S02]  /*6a80*/  R2UR UR5, R108 ;  /* 0x000000006c0572ca */ /* 0x000fe400000e0000 */
[----:B------:R-:W-:Y:S02]  /*6a90*/  SHF.R.S32.HI R52, RZ, 0x18, R56 ;  /* 0x00000018ff347819 */ /* 0x000fe40000011438 */
[----:B------:R-:W-:Y:S02]  /*6aa0*/  SHF.L.U32 R81, R57, 0x10, RZ ;  /* 0x0000001039517819 */ /* 0x000fe400000006ff */
[C---:B------:R-:W-:Y:S02]  /*6ab0*/  PRMT R79, R58.reuse, 0x8880, RZ ;  /* 0x000088803a4f7816 */ /* 0x040fe400000000ff */
[----:B------:R-:W-:Y:S02]  /*6ac0*/  SHF.R.S32.HI R54, RZ, 0x18, R57 ;  /* 0x00000018ff367819 */ /* 0x000fe40000011439 */
[----:B------:R-:W-:Y:S02]  /*6ad0*/  SHF.L.U32 R78, R58, 0x10, RZ ;  /* 0x000000103a4e7819 */ /* 0x000fe400000006ff */
[C---:B------:R-:W-:Y:S01]  /*6ae0*/  PRMT R76, R59.reuse, 0x8880, RZ ;  /* 0x000088803b4c7816 */ /* 0x040fe200000000ff */
[----:B------:R-:W-:Y:S01]  /*6af0*/  UIADD3 UR5, UPT, UPT, UR5, 0xf0, URZ ;  /* 0x000000f005057890 */ /* 0x000fe2000fffe0ff */
[----:B------:R-:W-:Y:S02]  /*6b00*/  SHF.R.S32.HI R55, RZ, 0x18, R58 ;  /* 0x00000018ff377819 */ /* 0x000fe4000001143a */
[----:B------:R-:W-:Y:S01]  /*6b10*/  SHF.L.U32 R75, R59, 0x10, RZ ;  /* 0x000000103b4b7819 */ /* 0x000fe200000006ff */
[----:B------:R-:W-:Y:S01]  /*6b20*/  UPRMT UR5, UR37, 0x654, UR5 ;  /* 0x0000065425057896 */ /* 0x000fe20008000005 */
[C---:B------:R-:W-:Y:S02]  /*6b30*/  PRMT R73, R60.reuse, 0x8880, RZ ;  /* 0x000088803c497816 */ /* 0x040fe400000000ff */
[----:B------:R-:W-:Y:S01]  /*6b40*/  SHF.R.S32.HI R56, RZ, 0x18, R59 ;  /* 0x00000018ff387819 */ /* 0x000fe2000001143b */
[C---:B-1----:R-:W-:Y:S01]  /*6b50*/  IMAD R4, R47.reuse, R4, RZ ;  /* 0x000000042f047224 */ /* 0x042fe200078e02ff */
[----:B------:R-:W-:Y:S01]  /*6b60*/  SHF.L.U32 R72, R60, 0x10, RZ ;  /* 0x000000103c487819 */ /* 0x000fe200000006ff */
[----:B------:R-:W-:Y:S01]  /*6b70*/  IMAD R5, R47, R5, RZ ;  /* 0x000000052f057224 */ /* 0x000fe200078e02ff */
[----:B------:R-:W-:Y:S01]  /*6b80*/  PRMT R70, R61, 0x8880, RZ ;  /* 0x000088803d467816 */ /* 0x000fe200000000ff */
[----:B------:R-:W-:Y:S01]  /*6b90*/  IMAD R6, R47, R6, RZ ;  /* 0x000000062f067224 */ /* 0x000fe200078e02ff */
[----:B------:R-:W-:Y:S01]  /*6ba0*/  SYNCS.ARRIVE.TRANS64.RED.A1T0 RZ, [UR5], RZ ;  /* 0x000000ffffff79a7 */ /* 0x000fe20008100405 */
[----:B------:R-:W-:Y:S01]  /*6bb0*/  IMAD R4, R49, R50, R4 ;  /* 0x0000003231047224 */ /* 0x000fe200078e0204 */
[----:B------:R-:W-:Y:S01]  /*6bc0*/  MOV R49, R82 ;  /* 0x0000005200317202 */ /* 0x000fe20000000f00 */
[----:B------:R-:W-:Y:S01]  /*6bd0*/  IMAD R7, R47, R7, RZ ;  /* 0x000000072f077224 */ /* 0x000fe200078e02ff */
[----:B------:R-:W-:Y:S01]  /*6be0*/  SHF.R.S32.HI R57, RZ, 0x18, R60 ;  /* 0x00000018ff397819 */ /* 0x000fe2000001143c */
[-C--:B------:R-:W-:Y:S01]  /*6bf0*/  IMAD R5, R51, R50.reuse, R5 ;  /* 0x0000003233057224 */ /* 0x080fe200078e0205 */
[----:B------:R-:W-:Y:S01]  /*6c00*/  SHF.R.S32.HI R51, RZ, 0x18, R81 ;  /* 0x00000018ff337819 */ /* 0x000fe20000011451 */
[----:B------:R-:W-:Y:S01]  /*6c10*/  IMAD R6, R53, R50, R6 ;  /* 0x0000003235067224 */ /* 0x000fe200078e0206 */
[----:B------:R-:W-:Y:S01]  /*6c20*/  SHF.R.S32.HI R53, RZ, 0x18, R80 ;  /* 0x00000018ff357819 */ /* 0x000fe20000011450 */
[----:B------:R-:W-:Y:S01]  /*6c30*/  IMAD R8, R47, R8, RZ ;  /* 0x000000082f087224 */ /* 0x000fe200078e02ff */
[----:B------:R-:W-:Y:S01]  /*6c40*/  SHF.L.U32 R69, R61, 0x10, RZ ;  /* 0x000000103d457819 */ /* 0x000fe200000006ff */
[----:B------:R-:W-:Y:S01]  /*6c50*/  IMAD R7, R52, R50, R7 ;  /* 0x0000003234077224 */ /* 0x000fe200078e0207 */
[----:B------:R-:W-:Y:S01]  /*6c60*/  SHF.R.S32.HI R52, RZ, 0x18, R75 ;  /* 0x00000018ff347819 */ /* 0x000fe2000001144b */
[C---:B------:R-:W-:Y:S01]  /*6c70*/  IMAD R9, R47.reuse, R9, RZ ;  /* 0x000000092f097224 */ /* 0x040fe200078e02ff */
[----:B------:R-:W-:Y:S01]  /*6c80*/  PRMT R67, R62, 0x8880, RZ ;  /* 0x000088803e437816 */ /* 0x000fe200000000ff */
[----:B------:R-:W-:Y:S01]  /*6c90*/  IMAD R10, R47, R10, RZ ;  /* 0x0000000a2f0a7224 */ /* 0x000fe200078e02ff */
[----:B------:R-:W-:Y:S01]  /*6ca0*/  I2IP.S8.S32.SAT R108, R7, R6, RZ ;  /* 0x00000006076c7239 */ /* 0x000fe200000014ff */
[----:B------:R-:W-:Y:S01]  /*6cb0*/  IMAD R8, R49, R50, R8 ;  /* 0x0000003231087224 */ /* 0x000fe200078e0208 */
[----:B------:R-:W-:Y:S01]  /*6cc0*/  MOV R49, R79 ;  /* 0x0000004f00317202 */ /* 0x000fe20000000f00 */
[----:B------:R-:W-:Y:S01]  /*6cd0*/  IMAD R11, R47, R11, RZ ;  /* 0x0000000b2f0b7224 */ /* 0x000fe200078e02ff */
[----:B------:R-:W-:Y:S01]  /*6ce0*/  I2IP.S8.S32.SAT R108, R5, R4, R108 ;  /* 0x00000004056c7239 */ /* 0x000fe2000000146c */
[-C--:B------:R-:W-:Y:S01]  /*6cf0*/  IMAD R9, R51, R50.reuse, R9 ;  /* 0x0000003233097224 */ /* 0x080fe200078e0209 */
[----:B------:R-:W-:Y:S01]  /*6d00*/  SHF.R.S32.HI R51, RZ, 0x18, R78 ;  /* 0x00000018ff337819 */ /* 0x000fe2000001144e */
[----:B------:R-:W-:Y:S01]  /*6d10*/  IMAD R10, R53, R50, R10 ;  /* 0x00000032350a7224 */ /* 0x000fe200078e020a */
[----:B------:R-:W-:Y:S01]  /*6d20*/  SHF.R.S32.HI R53, RZ, 0x18, R74 ;  /* 0x00000018ff357819 */ /* 0x000fe2000001144a */
[C---:B------:R-:W-:Y:S01]  /*6d30*/  IMAD R12, R47.reuse, R12, RZ ;  /* 0x0000000c2f0c7224 */ /* 0x040fe200078e02ff */
[----:B------:R-:W-:Y:S01]  /*6d40*/  SHF.L.U32 R77, R58, 0x8, RZ ;  /* 0x000000083a4d7819 */ /* 0x000fe200000006ff */
[-C--:B------:R-:W-:Y:S01]  /*6d50*/  IMAD R11, R54, R50.reuse, R11 ;  /* 0x00000032360b7224 */ /* 0x080fe200078e020b */
[----:B------:R-:W-:Y:S01]  /*6d60*/  SHF.R.S32.HI R58, RZ, 0x18, R61 ;  /* 0x00000018ff3a7819 */ /* 0x000fe2000001143d */
[----:B------:R-:W-:Y:S01]  /*6d70*/  IMAD R13, R47, R13, RZ ;  /* 0x0000000d2f0d7224 */ /* 0x000fe200078e02ff */
[----:B------:R-:W-:Y:S01]  /*6d80*/  SHF.L.U32 R66, R62, 0x10, RZ ;  /* 0x000000103e427819 */ /* 0x000fe200000006ff */
[----:B------:R-:W-:Y:S01]  /*6d90*/  IMAD R12, R49, R50, R12 ;  /* 0x00000032310c7224 */ /* 0x000fe200078e020c */
[----:B------:R-:W-:Y:S01]  /*6da0*/  SHF.R.S32.HI R49, RZ, 0x18, R77 ;  /* 0x00000018ff317819 */ /* 0x000fe2000001144d */
[----:B------:R-:W-:Y:S01]  /*6db0*/  IMAD R14, R47, R14, RZ ;  /* 0x0000000e2f0e7224 */ /* 0x000fe200078e02ff */
[----:B------:R-:W-:Y:S01]  /*6dc0*/  I2IP.S8.S32.SAT R109, R11, R10, RZ ;  /* 0x0000000a0b6d7239 */ /* 0x000fe200000014ff */
[----:B------:R-:W-:Y:S01]  /*6dd0*/  IMAD R15, R47, R15, RZ ;  /* 0x0000000f2f0f7224 */ /* 0x000fe200078e02ff */
[----:B------:R-:W-:Y:S01]  /*6de0*/  PRMT R64, R63, 0x8880, RZ ;  /* 0x000088803f407816 */ /* 0x000fe200000000ff */
[----:B------:R-:W-:Y:S01]  /*6df0*/  IMAD R13, R51, R50, R13 ;  /* 0x00000032330d7224 */ /* 0x000fe200078e020d */
[----:B------:R-:W-:Y:S01]  /*6e00*/  MOV R51, R76 ;  /* 0x0000004c00337202 */ /* 0x000fe20000000f00 */
[----:B------:R-:W-:Y:S01]  /*6e10*/  IMAD R16, R47, R16, RZ ;  /* 0x000000102f107224 */ /* 0x000fe200078e02ff */
[----:B------:R-:W-:Y:S01]  /*6e20*/  I2IP.S8.S32.SAT R109, R9, R8, R109 ;  /* 0x00000008096d7239 */ /* 0x000fe2000000146d */
[-C--:B------:R-:W-:Y:S01]  /*6e30*/  IMAD R14, R49, R50.reuse, R14 ;  /* 0x00000032310e7224 */ /* 0x080fe200078e020e */
[----:B------:R-:W-:Y:S01]  /*6e40*/  SHF.R.S32.HI R59, RZ, 0x18, R62 ;  /* 0x00000018ff3b7819 */ /* 0x000fe2000001143e */
[----:B------:R-:W-:Y:S01]  /*6e50*/  IMAD R17, R47, R17, RZ ;  /* 0x000000112f117224 */ /* 0x000fe200078e02ff */
[----:B------:R-:W-:Y:S01]  /*6e60*/  SHF.L.U32 R71, R60, 0x8, RZ ;  /* 0x000000083c477819 */ /* 0x000fe200000006ff */
[----:B------:R-:W-:Y:S01]  /*6e70*/  IMAD R15, R55, R50, R15 ;  /* 0x00000032370f7224 */ /* 0x000fe200078e020f */
[----:B------:R-:W-:Y:S01]  /*6e80*/  SHF.R.S32.HI R60, RZ, 0x18, R63 ;  /* 0x00000018ff3c7819 */ /* 0x000fe2000001143f */
[----:B------:R-:W-:Y:S01]  /*6e90*/  IMAD R18, R47, R18, RZ ;  /* 0x000000122f127224 */ /* 0x000fe200078e02ff */
[----:B------:R-:W-:Y:S01]  /*6ea0*/  SHF.L.U32 R65, R62, 0x8, RZ ;  /* 0x000000083e417819 */ /* 0x000fe200000006ff */
[----:B------:R-:W-:Y:S01]  /*6eb0*/  IMAD R16, R51, R50, R16 ;  /* 0x0000003233107224 */ /* 0x000fe200078e0210 */
[----:B------:R-:W-:Y:S01]  /*6ec0*/  I2IP.S8.S32.SAT R110, R15, R14, RZ ;  /* 0x0000000e0f6e7239 */ /* 0x000fe200000014ff */
[----:B------:R-:W-:Y:S01]  /*6ed0*/  IMAD R19, R47, R19, RZ ;  /* 0x000000132f137224 */ /* 0x000fe200078e02ff */
[----:B------:R-:W-:Y:S01]  /*6ee0*/  SHF.R.S32.HI R51, RZ, 0x18, R72 ;  /* 0x00000018ff337819 */ /* 0x000fe20000011448 */
[----:B------:R-:W-:Y:S01]  /*6ef0*/  IMAD R17, R52, R50, R17 ;  /* 0x0000003234117224 */ /* 0x000fe200078e0211 */
[----:B------:R-:W-:Y:S01]  /*6f00*/  I2IP.S8.S32.SAT R110, R13, R12, R110 ;  /* 0x0000000c0d6e7239 */ /* 0x000fe2000000146e */
[----:B------:R-:W-:Y:S01]  /*6f10*/  IMAD R0, R47, R20, RZ ;  /* 0x000000142f007224 */ /* 0x000fe200078e02ff */
[----:B------:R-:W-:Y:S01]  /*6f20*/  SHF.R.S32.HI R52, RZ, 0x18, R71 ;  /* 0x00000018ff347819 */ /* 0x000fe20000011447 */
[-C--:B------:R-:W-:Y:S01]  /*6f30*/  IMAD R18, R53, R50.reuse, R18 ;  /* 0x0000003235127224 */ /* 0x080fe200078e0212 */
[----:B------:R-:W-:Y:S01]  /*6f40*/  SHF.R.S32.HI R53, RZ, 0x18, R68 ;  /* 0x00000018ff357819 */ /* 0x000fe20000011444 */
[----:B------:R-:W-:Y:S01]  /*6f50*/  IMAD.MOV.U32 R49, RZ, RZ, R73 ;  /* 0x000000ffff317224 */ /* 0x000fe200078e0049 */
[----:B------:R-:W-:Y:S01]  /*6f60*/  SHF.L.U32 R62, R63, 0x10, RZ ;  /* 0x000000103f3e7819 */ /* 0x000fe200000006ff */
[C---:B------:R-:W-:Y:S02]  /*6f70*/  IMAD R2, R47.reuse, R21, RZ ;  /* 0x000000152f027224 */ /* 0x040fe400078e02ff */
[----:B------:R-:W-:Y:S02]  /*6f80*/  IMAD R19, R56, R50, R19 ;  /* 0x0000003238137224 */ /* 0x000fe400078e0213 */
[----:B------:R-:W-:Y:S02]  /*6f90*/  IMAD R3, R47, R22, RZ ;  /* 0x000000162f037224 */ /* 0x000fe400078e02ff */
[----:B------:R-:W-:Y:S01]  /*6fa0*/  IMAD R0, R49, R50, R0 ;  /* 0x0000003231007224 */ /* 0x000fe200078e0200 */
[----:B------:R-:W-:Y:S01]  /*6fb0*/  I2IP.S8.S32.SAT R111, R19, R18, RZ ;  /* 0x00000012136f7239 */ /* 0x000fe200000014ff */
[----:B------:R-:W-:Y:S01]  /*6fc0*/  IMAD R23, R47, R23, RZ ;  /* 0x000000172f177224 */ /* 0x000fe200078e02ff */
[----:B------:R-:W-:Y:S01]  /*6fd0*/  MOV R49, R70 ;  /* 0x0000004600317202 */ /* 0x000fe20000000f00 */
[----:B------:R-:W-:Y:S01]  /*6fe0*/  IMAD R2, R51, R50, R2 ;  /* 0x0000003233027224 */ /* 0x000fe200078e0202 */
[----:B------:R-:W-:Y:S01]  /*6ff0*/  I2IP.S8.S32.SAT R111, R17, R16, R111 ;  /* 0x00000010116f7239 */ /* 0x000fe2000000146f */
[C---:B------:R-:W-:Y:S01]  /*7000*/  IMAD R20, R47.reuse, R24, RZ ;  /* 0x000000182f147224 */ /* 0x040fe200078e02ff */
[----:B------:R-:W-:Y:S01]  /*7010*/  SHF.R.S32.HI R51, RZ, 0x18, R69 ;  /* 0x00000018ff337819 */ /* 0x000fe20000011445 */
[-C--:B------:R-:W-:Y:S01]  /*7020*/  IMAD R3, R52, R50.reuse, R3 ;  /* 0x0000003234037224 */ /* 0x080fe200078e0203 */
[----:B------:R-:W-:Y:S01]  /*7030*/  SHF.R.S32.HI R52, RZ, 0x18, R62 ;  /* 0x00000018ff347819 */ /* 0x000fe2000001143e */
[----:B------:R-:W-:Y:S01]  /*7040*/  IMAD R21, R47, R25, RZ ;  /* 0x000000192f157224 */ /* 0x000fe200078e02ff */
[----:B------:R1:W-:Y:S01]  /*7050*/  STS.128 [R95+UR49+0x3200], R108 ;  /* 0x0032006c5f007988 */ /* 0x0003e20008000c31 */
[----:B------:R-:W-:Y:S02]  /*7060*/  IMAD R23, R57, R50, R23 ;  /* 0x0000003239177224 */ /* 0x000fe400078e0217 */
[----:B------:R-:W-:Y:S02]  /*7070*/  IMAD R22, R47, R26, RZ ;  /* 0x0000001a2f167224 */ /* 0x000fe400078e02ff */
[-C--:B------:R-:W-:Y:S01]  /*7080*/  IMAD R20, R49, R50.reuse, R20 ;  /* 0x0000003231147224 */ /* 0x080fe200078e0214 */
[----:B------:R-:W-:Y:S01]  /*7090*/  I2IP.S8.S32.SAT R113, R23, R3, RZ ;  /* 0x0000000317717239 */ /* 0x000fe200000014ff */
[----:B------:R-:W-:Y:S01]  /*70a0*/  IMAD R27, R47, R27, RZ ;  /* 0x0000001b2f1b7224 */ /* 0x000fe200078e02ff */
[----:B------:R-:W-:Y:S01]  /*70b0*/  MOV R49, R67 ;  /* 0x0000004300317202 */ /* 0x000fe20000000f00 */
[----:B------:R-:W-:Y:S01]  /*70c0*/  IMAD R21, R51, R50, R21 ;  /* 0x0000003233157224 */ /* 0x000fe200078e0215 */
[----:B------:R-:W-:Y:S01]  /*70d0*/  I2IP.S8.S32.SAT R116, R2, R0, R113 ;  /* 0x0000000002747239 */ /* 0x000fe20000001471 */
[----:B------:R-:W-:Y:S01]  /*70e0*/  IMAD R24, R47, R28, RZ ;  /* 0x0000001c2f187224 */ /* 0x000fe200078e02ff */
[----:B------:R-:W-:Y:S01]  /*70f0*/  SHF.R.S32.HI R51, RZ, 0x18, R66 ;  /* 0x00000018ff337819 */ /* 0x000fe20000011442 */
[-C--:B------:R-:W-:Y:S01]  /*7100*/  IMAD R22, R53, R50.reuse, R22 ;  /* 0x0000003235167224 */ /* 0x080fe200078e0216 */
[----:B------:R-:W-:Y:S01]  /*7110*/  IADD3 R113, PT, PT, R44, 0x1, RZ ;  /* 0x000000012c717810 */ /* 0x000fe20007ffe0ff */
[-C--:B------:R-:W-:Y:S02]  /*7120*/  IMAD R27, R58, R50.reuse, R27 ;  /* 0x000000323a1b7224 */ /* 0x080fe400078e021b */
[----:B------:R-:W-:Y:S02]  /*7130*/  IMAD R25, R47, R29, RZ ;  /* 0x0000001d2f197224 */ /* 0x000fe400078e02ff */
[----:B------:R-:W-:Y:S01]  /*7140*/  IMAD R24, R49, R50, R24 ;  /* 0x0000003231187224 */ /* 0x000fe200078e0218 */
[----:B------:R-:W-:Y:S01]  /*7150*/  SHF.R.S32.HI R49, RZ, 0x18, R65 ;  /* 0x00000018ff317819 */ /* 0x000fe20000011441 */
[----:B------:R-:W-:Y:S01]  /*7160*/  IMAD R26, R47, R30, RZ ;  /* 0x0000001e2f1a7224 */ /* 0x000fe200078e02ff */
[----:B------:R-:W-:Y:S01]  /*7170*/  I2IP.S8.S32.SAT R117, R27, R22, RZ ;  /* 0x000000161b757239 */ /* 0x000fe200000014ff */
[----:B------:R-:W-:Y:S02]  /*7180*/  IMAD.SHL.U32 R61, R63, 0x100, RZ ;  /* 0x000001003f3d7824 */ /* 0x000fe400078e00ff */
[----:B------:R-:W-:Y:S01]  /*7190*/  IMAD R31, R47, R31, RZ ;  /* 0x0000001f2f1f7224 */ /* 0x000fe200078e02ff */
[----:B------:R-:W-:Y:S01]  /*71a0*/  I2IP.S8.S32.SAT R117, R21, R20, R117 ;  /* 0x0000001415757239 */ /* 0x000fe20000001475 */
[----:B------:R-:W-:Y:S01]  /*71b0*/  IMAD R25, R51, R50, R25 ;  /* 0x0000003233197224 */ /* 0x000fe200078e0219 */
[----:B------:R-:W-:Y:S01]  /*71c0*/  MOV R51, R64 ;  /* 0x0000004000337202 */ /* 0x000fe20000000f00 */
[----:B------:R-:W-:Y:S01]  /*71d0*/  IMAD R28, R47, R32, RZ ;  /* 0x000000202f1c7224 */ /* 0x000fe200078e02ff */
[----:B------:R-:W-:Y:S01]  /*71e0*/  SHF.R.S32.HI R53, RZ, 0x18, R61 ;  /* 0x00000018ff357819 */ /* 0x000fe2000001143d */
[-C--:B------:R-:W-:Y:S02]  /*71f0*/  IMAD R26, R49, R50.reuse, R26 ;  /* 0x00000032311a7224 */ /* 0x080fe400078e021a */
[----:B------:R-:W-:Y:S02]  /*7200*/  IMAD R29, R47, R33, RZ ;  /* 0x000000212f1d7224 */ /* 0x000fe400078e02ff */
[-C--:B------:R-:W-:Y:S02]  /*7210*/  IMAD R31, R59, R50.reuse, R31 ;  /* 0x000000323b1f7224 */ /* 0x080fe400078e021f */
[----:B------:R-:W-:Y:S02]  /*7220*/  IMAD R28, R51, R50, R28 ;  /* 0x00000032331c7224 */ /* 0x000fe400078e021c */
[----:B------:R-:W-:Y:S01]  /*7230*/  IMAD R30, R47, R34, RZ ;  /* 0x000000222f1e7224 */ /* 0x000fe200078e02ff */
[----:B------:R-:W-:Y:S01]  /*7240*/  I2IP.S8.S32.SAT R114, R31, R26, RZ ;  /* 0x0000001a1f727239 */ /* 0x000fe200000014ff */
[----:B------:R-:W-:Y:S02]  /*7250*/  IMAD R29, R52, R50, R29 ;  /* 0x00000032341d7224 */ /* 0x000fe400078e021d */
[----:B------:R-:W-:Y:S01]  /*7260*/  IMAD R35, R47, R35, RZ ;  /* 0x000000232f237224 */ /* 0x000fe200078e02ff */
[----:B------:R-:W-:Y:S01]  /*7270*/  I2IP.S8.S32.SAT R118, R25, R24, R114 ;  /* 0x0000001819767239 */ /* 0x000fe20000001472 */
[-C--:B------:R-:W-:Y:S02]  /*7280*/  IMAD R30, R53, R50.reuse, R30 ;  /* 0x00000032351e7224 */ /* 0x080fe400078e021e */
[----:B------:R-:W-:Y:S05]  /*7290*/  IMAD R35, R60, R50, R35 ;  /* 0x000000323c237224 */ /* 0x000fea00078e0223 */
[----:B------:R-:W-:Y:S04]  /*72a0*/  I2IP.S8.S32.SAT R115, R35, R30, RZ ;  /* 0x0000001e23737239 */ /* 0x000fe800000014ff */
[----:B------:R-:W-:Y:S05]  /*72b0*/  I2IP.S8.S32.SAT R119, R29, R28, R115 ;  /* 0x0000001c1d777239 */ /* 0x000fea0000001473 */
        /* <DEDUP_REMOVED lines=9> */
[----:B------:R-:W-:Y:S02]  /*7350*/  UIADD3 UR8, UP0, UPT, UR52, 0x680, URZ ;  /* 0x0000068034087890 */ /* 0x000fe4000ff1e0ff */
[----:B------:R-:W-:Y:S02]  /*7360*/  UIADD3 UR5, UPT, UPT, UR41, 0x40, URZ ;  /* 0x0000004029057890 */ /* 0x000fe4000fffe0ff */
[----:B------:R-:W-:Y:S02]  /*7370*/  UIADD3 UR4, UPT, UPT, UR49, 0x3200, URZ ;  /* 0x0000320031047890 */ /* 0x000fe4000fffe0ff */
[----:B------:R-:W-:Y:S01]  /*7380*/  UIADD3.X UR9, UPT, UPT, URZ, UR53, URZ, UP0, !UPT ;  /* 0x00000035ff097290 */ /* 0x000fe200087fe4ff */
[----:B------:R-:W-:Y:S01]  /*7390*/  UMOV UR6, UR42 ;  /* 0x0000002a00067c82 */ /* 0x000fe20008000000 */
[----:B------:R-:W-:Y:S07]  /*73a0*/  UMOV UR7, UR36 ;  /* 0x0000002400077c82 */ /* 0x000fee0008000000 */
[----:B------:R2:W-:Y:S01]  /*73b0*/  UTMASTG.3D [UR4], [UR8] ;  /* 0x00000004080073b5 */ /* 0x0005e20008010000 */
[----:B------:R0:W-:Y:S01]  /*73c0*/  UTMACMDFLUSH ;  /* 0x00000000000079b7 */ /* 0x0001e20000000000 */
[----:B--2---:R-:W-:Y:S04]  /*73d0*/  DEPBAR.LE SB0, 0x1 ;  /* 0x000080400000791a */ /* 0x004fe80000000000 */
.L_x_107:
[----:B------:R-:W-:Y:S05]  /*73e0*/  BSYNC.RECONVERGENT B0 ;  /* 0x0000000000007941 */ /* 0x000fea0003800200 */
.L_x_106:
[----:B------:R-:W-:Y:S01]  /*73f0*/  BAR.SYNC.DEFER_BLOCKING 0x1, 0x80 ;  /* 0x0042000000007b1d */ /* 0x000fe20000010000 */
[----:B------:R-:W-:Y:S01]  /*7400*/  ISETP.NE.AND P2, PT, R106, RZ, PT ;  /* 0x000000ff6a00720c */ /* 0x000fe20003f45270 */
[----:B------:R-:W-:Y:S01]  /*7410*/  IMAD.IADD R20, R43, 0x1, R83 ;  /* 0x000000012b147824 */ /* 0x000fe200078e0253 */
[----:B------:R-:W-:Y:S01]  /*7420*/  ISETP.NE.AND P0, PT, R107, 0x2, PT ;  /* 0x000000026b00780c */ /* 0x000fe20003f05270 */
[----:B------:R-:W-:Y:S01]  /*7430*/  IMAD.IADD R21, R45, 0x1, R90 ;  /* 0x000000012d157824 */ /* 0x000fe200078e025a */
[----:B------:R-:W-:Y:S02]  /*7440*/  ISETP.NE.AND P1, PT, R113, 0x4, PT ;  /* 0x000000047100780c */ /* 0x000fe40003f25270 */
[----:B------:R-:W-:Y:S02]  /*7450*/  SEL R0, RZ, 0x1, P0 ;  /* 0x00000001ff007807 */ /* 0x000fe40000000000 */
[----:B------:R-:W-:Y:S02]  /*7460*/  SEL R3, RZ, 0x1, P1 ;  /* 0x00000001ff037807 */ /* 0x000fe40000800000 */
[----:B------:R-:W-:Y:S02]  /*7470*/  LOP3.LUT R101, R101, R0, RZ, 0x3c, !PT ;  /* 0x0000000065657212 */ /* 0x000fe400078e3cff */
[----:B------:R-:W-:Y:S02]  /*7480*/  LOP3.LUT R102, R102, R3, RZ, 0x3c, !PT ;  /* 0x0000000366667212 */ /* 0x000fe400078e3cff */
[----:B------:R-:W-:Y:S02]  /*7490*/  @P2 R2UR UR36, R98 ;  /* 0x00000000622422ca */ /* 0x000fe400000e0000 */
[----:B------:R-:W-:Y:S02]  /*74a0*/  SEL R107, R107, RZ, P0 ;  /* 0x000000ff6b6b7207 */ /* 0x000fe40000000000 */
[----:B------:R-:W-:Y:S01]  /*74b0*/  SEL R44, R113, RZ, P1 ;  /* 0x000000ff712c7207 */ /* 0x000fe20000800000 */
[----:B------:R-:W-:Y:S10]  /*74c0*/  @P2 BRA `(.L_x_108) ;  /* 0xffffffd400d82947 */ /* 0x000ff4000383ffff */
[----:B------:R-:W-:Y:S05]  /*74d0*/  EXIT ;  /* 0x000000000000794d */ /* 0x000fea0003800000 */
.L_x_19:
[----:B--2---:R2:W1:Y:S02]  /*74e0*/  SYNCS.PHASECHK.TRANS64.TRYWAIT P0, [R3+URZ+0x120], R2 ;  /* 0x00012002030075a7 */ /* 0x00446400080011ff */
[----:B-1----:R-:W-:Y:S05]  /*74f0*/  @!P0 NANOSLEEP.SYNCS 0x989680 ;  /* 0x009896800000895d */ /* 0x002fea0003900000 */
[----:B------:R-:W1:Y:S02]  /*7500*/  @!P0 SYNCS.PHASECHK.TRANS64 P0, [R3+URZ+0x120], R2 ;  /* 0x00012002030085a7 */ /* 0x000e6400080010ff */
[----:B-1----:R-:W-:Y:S05]  /*7510*/  @!P0 BRA `(.L_x_19) ;  /* 0xfffffffc00f08947 */ /* 0x002fea000383ffff */
[----:B------:R-:W-:Y:S05]  /*7520*/  BRA `(.L_x_109) ;  /* 0xffffffa0003c7947 */ /* 0x000fea000383ffff */
.L_x_22:
[----:B-1----:R-:W-:-:S07]  /*7530*/  MOV R2, UR33 ;  /* 0x0000002100027c02 */ /* 0x002fce0008000f00 */
.L_x_110:
[----:B-1----:R1:W2:Y:S02]  /*7540*/  SYNCS.PHASECHK.TRANS64.TRYWAIT P0, [R2+URZ+0x40], R5 ;  /* 0x00004005020075a7 */ /* 0x0022a400080011ff */
[----:B--2---:R-:W-:Y:S05]  /*7550*/  @!P0 NANOSLEEP.SYNCS 0x989680 ;  /* 0x009896800000895d */ /* 0x004fea0003900000 */
[----:B------:R-:W2:Y:S02]  /*7560*/  @!P0 SYNCS.PHASECHK.TRANS64 P0, [R2+URZ+0x40], R5 ;  /* 0x00004005020085a7 */ /* 0x000ea400080010ff */
[----:B--2---:R-:W-:Y:S05]  /*7570*/  @!P0 BRA `(.L_x_110) ;  /* 0xfffffffc00f08947 */ /* 0x004fea000383ffff */
[----:B------:R-:W-:Y:S05]  /*7580*/  BRA `(.L_x_21) ;  /* 0xffffffa0008c7947 */ /* 0x000fea000383ffff */
.L_x_28:
[----:B-1----:R-:W-:-:S07]  /*7590*/  MOV R2, UR17 ;  /* 0x0000001100027c02 */ /* 0x002fce0008000f00 */
.L_x_111:
[----:B-1----:R1:W2:Y:S02]  /*75a0*/  SYNCS.PHASECHK.TRANS64.TRYWAIT P0, [R2+URZ+0x40], R5 ;  /* 0x00004005020075a7 */ /* 0x0022a400080011ff */
[----:B--2---:R-:W-:Y:S05]  /*75b0*/  @!P0 NANOSLEEP.SYNCS 0x989680 ;  /* 0x009896800000895d */ /* 0x004fea0003900000 */
[----:B------:R-:W2:Y:S02]  /*75c0*/  @!P0 SYNCS.PHASECHK.TRANS64 P0, [R2+URZ+0x40], R5 ;  /* 0x00004005020085a7 */ /* 0x000ea400080010ff */
[----:B--2---:R-:W-:Y:S05]  /*75d0*/  @!P0 BRA `(.L_x_111) ;  /* 0xfffffffc00f08947 */ /* 0x004fea000383ffff */
[----:B------:R-:W-:Y:S05]  /*75e0*/  BRA `(.L_x_27) ;  /* 0xffffffa400347947 */ /* 0x000fea000383ffff */
.L_x_32:
[----:B-1----:R1:W2:Y:S02]  /*75f0*/  SYNCS.PHASECHK.TRANS64.TRYWAIT P0, [R2+URZ+0xb0], R3 ;  /* 0x0000b003020075a7 */ /* 0x0022a400080011ff */
[----:B--2---:R-:W-:Y:S05]  /*7600*/  @!P0 NANOSLEEP.SYNCS 0x989680 ;  /* 0x009896800000895d */ /* 0x004fea0003900000 */
[----:B------:R-:W2:Y:S02]  /*7610*/  @!P0 SYNCS.PHASECHK.TRANS64 P0, [R2+URZ+0xb0], R3 ;  /* 0x0000b003020085a7 */ /* 0x000ea400080010ff */
[----:B--2---:R-:W-:Y:S05]  /*7620*/  @!P0 BRA `(.L_x_32) ;  /* 0xfffffffc00f08947 */ /* 0x004fea000383ffff */
[----:B------:R-:W-:Y:S05]  /*7630*/  BRA `(.L_x_112) ;  /* 0xffffffa400c47947 */ /* 0x000fea000383ffff */
.L_x_36:
[----:B----4-:R-:W-:-:S07]  /*7640*/  MOV R0, UR5 ;  /* 0x0000000500007c02 */ /* 0x010fce0008000f00 */
.L_x_113:
[----:B-1----:R1:W2:Y:S02]  /*7650*/  SYNCS.PHASECHK.TRANS64.TRYWAIT P0, [R0+URZ], R3 ;  /* 0x00000003000075a7 */ /* 0x0022a400080011ff */
[----:B--2---:R-:W-:Y:S05]  /*7660*/  @!P0 NANOSLEEP.SYNCS 0x989680 ;  /* 0x009896800000895d */ /* 0x004fea0003900000 */
[----:B------:R-:W2:Y:S02]  /*7670*/  @!P0 SYNCS.PHASECHK.TRANS64 P0, [R0+URZ], R3 ;  /* 0x00000003000085a7 */ /* 0x000ea400080010ff */
[----:B--2---:R-:W-:Y:S05]  /*7680*/  @!P0 BRA `(.L_x_113) ;  /* 0xfffffffc00f08947 */ /* 0x004fea000383ffff */
[----:B------:R-:W-:Y:S05]  /*7690*/  BRA `(.L_x_114) ;  /* 0xffffffac00347947 */ /* 0x000fea000383ffff */
.L_x_37:
[----:B----4-:R-:W-:-:S07]  /*76a0*/  MOV R0, UR5 ;  /* 0x0000000500007c02 */ /* 0x010fce0008000f00 */
.L_x_115:
[----:B-1----:R1:W2:Y:S02]  /*76b0*/  SYNCS.PHASECHK.TRANS64.TRYWAIT P0, [R0+URZ], R3 ;  /* 0x00000003000075a7 */ /* 0x0022a400080011ff */
[----:B--2---:R-:W-:Y:S05]  /*76c0*/  @!P0 NANOSLEEP.SYNCS 0x989680 ;  /* 0x009896800000895d */ /* 0x004fea0003900000 */
[----:B------:R-:W2:Y:S02]  /*76d0*/  @!P0 SYNCS.PHASECHK.TRANS64 P0, [R0+URZ], R3 ;  /* 0x00000003000085a7 */ /* 0x000ea400080010ff */
[----:B--2---:R-:W-:Y:S05]  /*76e0*/  @!P0 BRA `(.L_x_115) ;  /* 0xfffffffc00f08947 */ /* 0x004fea000383ffff */
[----:B------:R-:W-:Y:S05]  /*76f0*/  BRA `(.L_x_116) ;  /* 0xffffffac00407947 */ /* 0x000fea000383ffff */
.L_x_38:
[----:B----4-:R-:W-:-:S07]  /*7700*/  MOV R0, UR5 ;  /* 0x0000000500007c02 */ /* 0x010fce0008000f00 */
.L_x_117:
[----:B-1----:R1:W2:Y:S02]  /*7710*/  SYNCS.PHASECHK.TRANS64.TRYWAIT P0, [R0+URZ], R3 ;  /* 0x00000003000075a7 */ /* 0x0022a400080011ff */
[----:B--2---:R-:W-:Y:S05]  /*7720*/  @!P0 NANOSLEEP.SYNCS 0x989680 ;  /* 0x009896800000895d */ /* 0x004fea0003900000 */
[----:B------:R-:W2:Y:S02]  /*7730*/  @!P0 SYNCS.PHASECHK.TRANS64 P0, [R0+URZ], R3 ;  /* 0x00000003000085a7 */ /* 0x000ea400080010ff */
[----:B--2---:R-:W-:Y:S05]  /*7740*/  @!P0 BRA `(.L_x_117) ;  /* 0xfffffffc00f08947 */ /* 0x004fea000383ffff */
[----:B------:R-:W-:Y:S05]  /*7750*/  BRA `(.L_x_118) ;  /* 0xffffffac004c7947 */ /* 0x000fea000383ffff */
.L_x_39:
[----:B----4-:R-:W-:-:S07]  /*7760*/  MOV R0, UR5 ;  /* 0x0000000500007c02 */ /* 0x010fce0008000f00 */
.L_x_119:
[----:B-1----:R1:W2:Y:S02]  /*7770*/  SYNCS.PHASECHK.TRANS64.TRYWAIT P0, [R0+URZ], R3 ;  /* 0x00000003000075a7 */ /* 0x0022a400080011ff */
[----:B--2---:R-:W-:Y:S05]  /*7780*/  @!P0 NANOSLEEP.SYNCS 0x989680 ;  /* 0x009896800000895d */ /* 0x004fea0003900000 */
[----:B------:R-:W2:Y:S02]  /*7790*/  @!P0 SYNCS.PHASECHK.TRANS64 P0, [R0+URZ], R3 ;  /* 0x00000003000085a7 */ /* 0x000ea400080010ff */
[----:B--2---:R-:W-:Y:S05]  /*77a0*/  @!P0 BRA `(.L_x_119) ;  /* 0xfffffffc00f08947 */ /* 0x004fea000383ffff */
[----:B------:R-:W-:Y:S05]  /*77b0*/  BRA `(.L_x_120) ;  /* 0xffffffac00587947 */ /* 0x000fea000383ffff */
.L_x_40:
[----:B----4-:R-:W-:-:S07]  /*77c0*/  MOV R0, UR5 ;  /* 0x0000000500007c02 */ /* 0x010fce0008000f00 */
.L_x_121:
[----:B-1----:R1:W2:Y:S02]  /*77d0*/  SYNCS.PHASECHK.TRANS64.TRYWAIT P0, [R0+URZ], R3 ;  /* 0x00000003000075a7 */ /* 0x0022a400080011ff */
[----:B--2---:R-:W-:Y:S05]  /*77e0*/  @!P0 NANOSLEEP.SYNCS 0x989680 ;  /* 0x009896800000895d */ /* 0x004fea0003900000 */
[----:B------:R-:W2:Y:S02]  /*77f0*/  @!P0 SYNCS.PHASECHK.TRANS64 P0, [R0+URZ], R3 ;  /* 0x00000003000085a7 */ /* 0x000ea400080010ff */
[----:B--2---:R-:W-:Y:S05]  /*7800*/  @!P0 BRA `(.L_x_121) ;  /* 0xfffffffc00f08947 */ /* 0x004fea000383ffff */
[----:B------:R-:W-:Y:S05]  /*7810*/  BRA `(.L_x_122) ;  /* 0xffffffac00647947 */ /* 0x000fea000383ffff */
.L_x_41:
[----:B----4-:R-:W-:-:S07]  /*7820*/  MOV R0, UR5 ;  /* 0x0000000500007c02 */ /* 0x010fce0008000f00 */
.L_x_123:
[----:B-1----:R1:W2:Y:S02]  /*7830*/  SYNCS.PHASECHK.TRANS64.TRYWAIT P0, [R0+URZ], R3 ;  /* 0x00000003000075a7 */ /* 0x0022a400080011ff */
[----:B--2---:R-:W-:Y:S05]  /*7840*/  @!P0 NANOSLEEP.SYNCS 0x989680 ;  /* 0x009896800000895d */ /* 0x004fea0003900000 */
[----:B------:R-:W2:Y:S02]  /*7850*/  @!P0 SYNCS.PHASECHK.TRANS64 P0, [R0+URZ], R3 ;  /* 0x00000003000085a7 */ /* 0x000ea400080010ff */
[----:B--2---:R-:W-:Y:S05]  /*7860*/  @!P0 BRA `(.L_x_123) ;  /* 0xfffffffc00f08947 */ /* 0x004fea000383ffff */
[----:B------:R-:W-:Y:S05]  /*7870*/  BRA `(.L_x_124) ;  /* 0xffffffac00707947 */ /* 0x000fea000383ffff */
.L_x_42:
[----:B----4-:R-:W-:-:S07]  /*7880*/  MOV R0, UR5 ;  /* 0x0000000500007c02 */ /* 0x010fce0008000f00 */
.L_x_125:
[----:B-1----:R1:W2:Y:S02]  /*7890*/  SYNCS.PHASECHK.TRANS64.TRYWAIT P0, [R0+URZ], R3 ;  /* 0x00000003000075a7 */ /* 0x0022a400080011ff */
[----:B--2---:R-:W-:Y:S05]  /*78a0*/  @!P0 NANOSLEEP.SYNCS 0x989680 ;  /* 0x009896800000895d */ /* 0x004fea0003900000 */
[----:B------:R-:W2:Y:S02]  /*78b0*/  @!P0 SYNCS.PHASECHK.TRANS64 P0, [R0+URZ], R3 ;  /* 0x00000003000085a7 */ /* 0x000ea400080010ff */
[----:B--2---:R-:W-:Y:S05]  /*78c0*/  @!P0 BRA `(.L_x_125) ;  /* 0xfffffffc00f08947 */ /* 0x004fea000383ffff */
[----:B------:R-:W-:Y:S05]  /*78d0*/  BRA `(.L_x_126) ;  /* 0xffffffac007c7947 */ /* 0x000fea000383ffff */
.L_x_45:
[----:B-1----:R1:W2:Y:S02]  /*78e0*/  SYNCS.PHASECHK.TRANS64.TRYWAIT P0, [R0+URZ+0x110], R5 ;  /* 0x00011005000075a7 */ /* 0x0022a400080011ff */
[----:B--2---:R-:W-:Y:S05]  /*78f0*/  @!P0 NANOSLEEP.SYNCS 0x989680 ;  /* 0x009896800000895d */ /* 0x004fea0003900000 */
[----:B------:R-:W2:Y:S02]  /*7900*/  @!P0 SYNCS.PHASECHK.TRANS64 P0, [R0+URZ+0x110], R5 ;  /* 0x00011005000085a7 */ /* 0x000ea400080010ff */
[----:B--2---:R-:W-:Y:S05]  /*7910*/  @!P0 BRA `(.L_x_45) ;  /* 0xfffffffc00f08947 */ /* 0x004fea000383ffff */
[----:B------:R-:W-:Y:S05]  /*7920*/  BRA `(.L_x_127) ;  /* 0xffffffac00d87947 */ /* 0x000fea000383ffff */
.L_x_46:
[----:B------:R-:W-:-:S07]  /*7930*/  MOV R0, UR5 ;  /* 0x0000000500007c02 */ /* 0x000fce0008000f00 */
.L_x_128:
[----:B-1----:R1:W2:Y:S02]  /*7940*/  SYNCS.PHASECHK.TRANS64.TRYWAIT P0, [R0+URZ+0xc0], R5 ;  /* 0x0000c005000075a7 */ /* 0x0022a400080011ff */
[----:B--2---:R-:W-:Y:S05]  /*7950*/  @!P0 NANOSLEEP.SYNCS 0x989680 ;  /* 0x009896800000895d */ /* 0x004fea0003900000 */
[----:B------:R-:W2:Y:S02]  /*7960*/  @!P0 SYNCS.PHASECHK.TRANS64 P0, [R0+URZ+0xc0], R5 ;  /* 0x0000c005000085a7 */ /* 0x000ea400080010ff */
[----:B--2---:R-:W-:Y:S05]  /*7970*/  @!P0 BRA `(.L_x_128) ;  /* 0xfffffffc00f08947 */ /* 0x004fea000383ffff */
[----:B------:R-:W-:Y:S05]  /*7980*/  BRA `(.L_x_129) ;  /* 0xffffffac00e87947 */ /* 0x000fea000383ffff */
.L_x_47:
[----:B-1----:R1:W2:Y:S02]  /*7990*/  SYNCS.PHASECHK.TRANS64.TRYWAIT P1, [R0+URZ+0xb0], R5 ;  /* 0x0000b005000075a7 */ /* 0x0022a400080211ff */
[----:B--2---:R-:W-:Y:S05]  /*79a0*/  @!P1 NANOSLEEP.SYNCS 0x989680 ;  /* 0x009896800000995d */ /* 0x004fea0003900000 */
[----:B------:R-:W2:Y:S02]  /*79b0*/  @!P1 SYNCS.PHASECHK.TRANS64 P1, [R0+URZ+0xb0], R5 ;  /* 0x0000b005000095a7 */ /* 0x000ea400080210ff */
[----:B--2---:R-:W-:Y:S05]  /*79c0*/  @!P1 BRA `(.L_x_47) ;  /* 0xfffffffc00f09947 */ /* 0x004fea000383ffff */
[----:B------:R-:W-:Y:S05]  /*79d0*/  BRA `(.L_x_130) ;  /* 0xffffffb000187947 */ /* 0x000fea000383ffff */
.L_x_50:
[----:B------:R-:W-:-:S07]  /*79e0*/  MOV R0, UR5 ;  /* 0x0000000500007c02 */ /* 0x000fce0008000f00 */
.L_x_131:
[----:B-1----:R1:W2:Y:S02]  /*79f0*/  SYNCS.PHASECHK.TRANS64.TRYWAIT P0, [R0+URZ+0xc0], R3 ;  /* 0x0000c003000075a7 */ /* 0x0022a400080011ff */
[----:B--2---:R-:W-:Y:S05]  /*7a00*/  @!P0 NANOSLEEP.SYNCS 0x989680 ;  /* 0x009896800000895d */ /* 0x004fea0003900000 */
[----:B------:R-:W2:Y:S02]  /*7a10*/  @!P0 SYNCS.PHASECHK.TRANS64 P0, [R0+URZ+0xc0], R3 ;  /* 0x0000c003000085a7 */ /* 0x000ea400080010ff */
[----:B--2---:R-:W-:Y:S05]  /*7a20*/  @!P0 BRA `(.L_x_131) ;  /* 0xfffffffc00f08947 */ /* 0x004fea000383ffff */
[----:B------:R-:W-:Y:S05]  /*7a30*/  BRA `(.L_x_49) ;  /* 0xffffffb0006c7947 */ /* 0x000fea000383ffff */
.L_x_57:
[----:B-1----:R1:W2:Y:S02]  /*7a40*/  SYNCS.PHASECHK.TRANS64.TRYWAIT P1, [R0+URZ+0xb0], R5 ;  /* 0x0000b005000075a7 */ /* 0x0022a400080211ff */
[----:B--2---:R-:W-:Y:S05]  /*7a50*/  @!P1 NANOSLEEP.SYNCS 0x989680 ;  /* 0x009896800000995d */ /* 0x004fea0003900000 */
[----:B------:R-:W2:Y:S02]  /*7a60*/  @!P1 SYNCS.PHASECHK.TRANS64 P1, [R0+URZ+0xb0], R5 ;  /* 0x0000b005000095a7 */ /* 0x000ea400080210ff */
[----:B--2---:R-:W-:Y:S05]  /*7a70*/  @!P1 BRA `(.L_x_57) ;  /* 0xfffffffc00f09947 */ /* 0x004fea000383ffff */
[----:B------:R-:W-:Y:S05]  /*7a80*/  BRA `(.L_x_132) ;  /* 0xffffffb400dc7947 */ /* 0x000fea000383ffff */
.L_x_58:
[----:B------:R-:W-:-:S07]  /*7a90*/  MOV R3, UR7 ;  /* 0x0000000700037c02 */ /* 0x000fce0008000f00 */
.L_x_133:
[----:B-1----:R1:W2:Y:S02]  /*7aa0*/  SYNCS.PHASECHK.TRANS64.TRYWAIT P0, [R3+URZ+0xf0], R0 ;  /* 0x0000f000030075a7 */ /* 0x0022a400080011ff */
[----:B--2---:R-:W-:Y:S05]  /*7ab0*/  @!P0 NANOSLEEP.SYNCS 0x989680 ;  /* 0x009896800000895d */ /* 0x004fea0003900000 */
[----:B------:R-:W2:Y:S02]  /*7ac0*/  @!P0 SYNCS.PHASECHK.TRANS64 P0, [R3+URZ+0xf0], R0 ;  /* 0x0000f000030085a7 */ /* 0x000ea400080010ff */
[----:B--2---:R-:W-:Y:S05]  /*7ad0*/  @!P0 BRA `(.L_x_133) ;  /* 0xfffffffc00f08947 */ /* 0x004fea000383ffff */
[----:B------:R-:W-:Y:S05]  /*7ae0*/  BRA `(.L_x_134) ;  /* 0xffffffb8002c7947 */ /* 0x000fea000383ffff */
.L_x_61:
[----:B------:R-:W-:Y:S07]  /*7af0*/  MOV R0, UR6 ;  /* 0x0000000600007c02 */ /* 0x000fee0008000f00 */
.L_x_135:
[----:B-1----:R1:W2:Y:S02]  /*7b00*/  SYNCS.PHASECHK.TRANS64.TRYWAIT P0, [R0+URZ], R3 ;  /* 0x00000003000075a7 */ /* 0x0022a400080011ff */
[----:B--2---:R-:W-:Y:S05]  /*7b10*/  @!P0 NANOSLEEP.SYNCS 0x989680 ;  /* 0x009896800000895d */ /* 0x004fea0003900000 */
[----:B------:R-:W2:Y:S02]  /*7b20*/  @!P0 SYNCS.PHASECHK.TRANS64 P0, [R0+URZ], R3 ;  /* 0x00000003000085a7 */ /* 0x000ea400080010ff */
[----:B--2---:R-:W-:Y:S05]  /*7b30*/  @!P0 BRA `(.L_x_135) ;  /* 0xfffffffc00f08947 */ /* 0x004fea000383ffff */
[----:B------:R-:W-:Y:S05]  /*7b40*/  BRA `(.L_x_60) ;  /* 0xffffffb800487947 */ /* 0x000fea000383ffff */
.L_x_64:
[----:B------:R-:W-:-:S07]  /*7b50*/  MOV R0, UR6 ;  /* 0x0000000600007c02 */ /* 0x000fce0008000f00 */
.L_x_136:
[----:B--2---:R2:W4:Y:S02]  /*7b60*/  SYNCS.PHASECHK.TRANS64.TRYWAIT P0, [R0+URZ], R3 ;  /* 0x00000003000075a7 */ /* 0x00452400080011ff */
[----:B----4-:R-:W-:Y:S05]  /*7b70*/  @!P0 NANOSLEEP.SYNCS 0x989680 ;  /* 0x009896800000895d */ /* 0x010fea0003900000 */
[----:B------:R-:W4:Y:S02]  /*7b80*/  @!P0 SYNCS.PHASECHK.TRANS64 P0, [R0+URZ], R3 ;  /* 0x00000003000085a7 */ /* 0x000f2400080010ff */
[----:B----4-:R-:W-:Y:S05]  /*7b90*/  @!P0 BRA `(.L_x_136) ;  /* 0xfffffffc00f08947 */ /* 0x010fea000383ffff */
[----:B------:R-:W-:Y:S05]  /*7ba0*/  BRA `(.L_x_137) ;  /* 0xffffffbc00247947 */ /* 0x000fea000383ffff */
.L_x_65:
[----:B------:R-:W-:-:S07]  /*7bb0*/  MOV R0, UR6 ;  /* 0x0000000600007c02 */ /* 0x000fce0008000f00 */
.L_x_138:
[----:B-1----:R1:W2:Y:S02]  /*7bc0*/  SYNCS.PHASECHK.TRANS64.TRYWAIT P0, [R0+URZ], R3 ;  /* 0x00000003000075a7 */ /* 0x0022a400080011ff */
[----:B--2---:R-:W-:Y:S05]  /*7bd0*/  @!P0 NANOSLEEP.SYNCS 0x989680 ;  /* 0x009896800000895d */ /* 0x004fea0003900000 */
[----:B------:R-:W2:Y:S02]  /*7be0*/  @!P0 SYNCS.PHASECHK.TRANS64 P0, [R0+URZ], R3 ;  /* 0x00000003000085a7 */ /* 0x000ea400080010ff */
[----:B--2---:R-:W-:Y:S05]  /*7bf0*/  @!P0 BRA `(.L_x_138) ;  /* 0xfffffffc00f08947 */ /* 0x004fea000383ffff */
[----:B------:R-:W-:Y:S05]  /*7c00*/  BRA `(.L_x_139) ;  /* 0xffffffbc00307947 */ /* 0x000fea000383ffff */
.L_x_66:
[----:B------:R-:W-:-:S07]  /*7c10*/  MOV R0, UR6 ;  /* 0x0000000600007c02 */ /* 0x000fce0008000f00 */
.L_x_140:
[----:B-1----:R1:W2:Y:S02]  /*7c20*/  SYNCS.PHASECHK.TRANS64.TRYWAIT P0, [R0+URZ], R3 ;  /* 0x00000003000075a7 */ /* 0x0022a400080011ff */
[----:B--2---:R-:W-:Y:S05]  /*7c30*/  @!P0 NANOSLEEP.SYNCS 0x989680 ;  /* 0x009896800000895d */ /* 0x004fea0003900000 */
[----:B------:R-:W2:Y:S02]  /*7c40*/  @!P0 SYNCS.PHASECHK.TRANS64 P0, [R0+URZ], R3 ;  /* 0x00000003000085a7 */ /* 0x000ea400080010ff */
[----:B--2---:R-:W-:Y:S05]  /*7c50*/  @!P0 BRA `(.L_x_140) ;  /* 0xfffffffc00f08947 */ /* 0x004fea000383ffff */
[----:B------:R-:W-:Y:S05]  /*7c60*/  BRA `(.L_x_141) ;  /* 0xffffffbc003c7947 */ /* 0x000fea000383ffff */
.L_x_67:
[----:B------:R-:W-:-:S07]  /*7c70*/  MOV R0, UR7 ;  /* 0x0000000700007c02 */ /* 0x000fce0008000f00 */
.L_x_142:
[----:B-1----:R1:W2:Y:S02]  /*7c80*/  SYNCS.PHASECHK.TRANS64.TRYWAIT P0, [R0+URZ], R3 ;  /* 0x00000003000075a7 */ /* 0x0022a400080011ff */
[----:B--2---:R-:W-:Y:S05]  /*7c90*/  @!P0 NANOSLEEP.SYNCS 0x989680 ;  /* 0x009896800000895d */ /* 0x004fea0003900000 */
[----:B------:R-:W2:Y:S02]  /*7ca0*/  @!P0 SYNCS.PHASECHK.TRANS64 P0, [R0+URZ], R3 ;  /* 0x00000003000085a7 */ /* 0x000ea400080010ff */
[----:B--2---:R-:W-:Y:S05]  /*7cb0*/  @!P0 BRA `(.L_x_142) ;  /* 0xfffffffc00f08947 */ /* 0x004fea000383ffff */
[----:B------:R-:W-:Y:S05]  /*7cc0*/  BRA `(.L_x_143) ;  /* 0xffffffbc00487947 */ /* 0x000fea000383ffff */
.L_x_72:
[----:B--2---:R2:W3:Y:S02]  /*7cd0*/  SYNCS.PHASECHK.TRANS64.TRYWAIT P0, [R0+URZ+0xb0], R3 ;  /* 0x0000b003000075a7 */ /* 0x0044e400080011ff */
[----:B---3--:R-:W-:Y:S05]  /*7ce0*/  @!P0 NANOSLEEP.SYNCS 0x989680 ;  /* 0x009896800000895d */ /* 0x008fea0003900000 */
[----:B------:R-:W3:Y:S02]  /*7cf0*/  @!P0 SYNCS.PHASECHK.TRANS64 P0, [R0+URZ+0xb0], R3 ;  /* 0x0000b003000085a7 */ /* 0x000ee400080010ff */
[----:B---3--:R-:W-:Y:S05]  /*7d00*/  @!P0 BRA `(.L_x_72) ;  /* 0xfffffffc00f08947 */ /* 0x008fea000383ffff */
[----:B------:R-:W-:Y:S05]  /*7d10*/  BRA `(.L_x_144) ;  /* 0xffffffc0004c7947 */ /* 0x000fea000383ffff */
.L_x_75:
[----:B------:R-:W-:Y:S07]  /*7d20*/  MOV R0, UR7 ;  /* 0x0000000700007c02 */ /* 0x000fee0008000f00 */
.L_x_145:
[----:B--2---:R2:W3:Y:S02]  /*7d30*/  SYNCS.PHASECHK.TRANS64.TRYWAIT P0, [R0+URZ+0xa8], R3 ;  /* 0x0000a803000075a7 */ /* 0x0044e400080011ff */
[----:B---3--:R-:W-:Y:S05]  /*7d40*/  @!P0 NANOSLEEP.SYNCS 0x989680 ;  /* 0x009896800000895d */ /* 0x008fea0003900000 */
[----:B------:R-:W3:Y:S02]  /*7d50*/  @!P0 SYNCS.PHASECHK.TRANS64 P0, [R0+URZ+0xa8], R3 ;  /* 0x0000a803000085a7 */ /* 0x000ee400080010ff */
[----:B---3--:R-:W-:Y:S05]  /*7d60*/  @!P0 BRA `(.L_x_145) ;  /* 0xfffffffc00f08947 */ /* 0x008fea000383ffff */
[----:B------:R-:W-:Y:S05]  /*7d70*/  BRA `(.L_x_74) ;  /* 0xffffffc4002c7947 */ /* 0x000fea000383ffff */
.L_x_78:
[----:B--2---:R-:W-:Y:S07]  /*7d80*/  MOV R3, UR7 ;  /* 0x0000000700037c02 */ /* 0x004fee0008000f00 */
.L_x_146:
[----:B-1----:R1:W2:Y:S02]  /*7d90*/  SYNCS.PHASECHK.TRANS64.TRYWAIT P0, [R3+URZ+0x90], R12 ;  /* 0x0000900c030075a7 */ /* 0x0022a400080011ff */
[----:B--2---:R-:W-:Y:S05]  /*7da0*/  @!P0 NANOSLEEP.SYNCS 0x989680 ;  /* 0x009896800000895d */ /* 0x004fea0003900000 */
[----:B------:R-:W2:Y:S02]  /*7db0*/  @!P0 SYNCS.PHASECHK.TRANS64 P0, [R3+URZ+0x90], R12 ;  /* 0x0000900c030085a7 */ /* 0x000ea400080010ff */
[----:B--2---:R-:W-:Y:S05]  /*7dc0*/  @!P0 BRA `(.L_x_146) ;  /* 0xfffffffc00f08947 */ /* 0x004fea000383ffff */
[----:B------:R-:W-:Y:S05]  /*7dd0*/  BRA `(.L_x_147) ;  /* 0xffffffc400a47947 */ /* 0x000fea000383ffff */
.L_x_79:
[----:B------:R-:W-:Y:S07]  /*7de0*/  MOV R3, UR7 ;  /* 0x0000000700037c02 */ /* 0x000fee0008000f00 */
.L_x_148:
[----:B-1----:R1:W2:Y:S02]  /*7df0*/  SYNCS.PHASECHK.TRANS64.TRYWAIT P0, [R3+URZ+0x98], R12 ;  /* 0x0000980c030075a7 */ /* 0x0022a400080011ff */
[----:B--2---:R-:W-:Y:S05]  /*7e00*/  @!P0 NANOSLEEP.SYNCS 0x989680 ;  /* 0x009896800000895d */ /* 0x004fea0003900000 */
[----:B------:R-:W2:Y:S02]  /*7e10*/  @!P0 SYNCS.PHASECHK.TRANS64 P0, [R3+URZ+0x98], R12 ;  /* 0x0000980c030085a7 */ /* 0x000ea400080010ff */
[----:B--2---:R-:W-:Y:S05]  /*7e20*/  @!P0 BRA `(.L_x_148) ;  /* 0xfffffffc00f08947 */ /* 0x004fea000383ffff */
[----:B------:R-:W-:Y:S05]  /*7e30*/  BRA `(.L_x_149) ;  /* 0xffffffc800247947 */ /* 0x000fea000383ffff */
.L_x_81:
[----:B------:R-:W-:-:S07]  /*7e40*/  MOV R0, UR7 ;  /* 0x0000000700007c02 */ /* 0x000fce0008000f00 */
.L_x_150:
[----:B-1----:R1:W3:Y:S02]  /*7e50*/  SYNCS.PHASECHK.TRANS64.TRYWAIT P0, [R0+URZ+0x90], R3 ;  /* 0x00009003000075a7 */ /* 0x0022e400080011ff */
[----:B---3--:R-:W-:Y:S05]  /*7e60*/  @!P0 NANOSLEEP.SYNCS 0x989680 ;  /* 0x009896800000895d */ /* 0x008fea0003900000 */
[----:B------:R-:W3:Y:S02]  /*7e70*/  @!P0 SYNCS.PHASECHK.TRANS64 P0, [R0+URZ+0x90], R3 ;  /* 0x00009003000085a7 */ /* 0x000ee400080010ff */
[----:B---3--:R-:W-:Y:S05]  /*7e80*/  @!P0 BRA `(.L_x_150) ;  /* 0xfffffffc00f08947 */ /* 0x008fea000383ffff */
[----:B------:R-:W-:Y:S05]  /*7e90*/  BRA `(.L_x_151) ;  /* 0xffffffc800947947 */ /* 0x000fea000383ffff */
.L_x_83:
[----:B--2---:R2:W4:Y:S02]  /*7ea0*/  SYNCS.PHASECHK.TRANS64.TRYWAIT P0, [R0+URZ+0xb0], R3 ;  /* 0x0000b003000075a7 */ /* 0x00452400080011ff */
[----:B----4-:R-:W-:Y:S05]  /*7eb0*/  @!P0 NANOSLEEP.SYNCS 0x989680 ;  /* 0x009896800000895d */ /* 0x010fea0003900000 */
[----:B------:R-:W4:Y:S02]  /*7ec0*/  @!P0 SYNCS.PHASECHK.TRANS64 P0, [R0+URZ+0xb0], R3 ;  /* 0x0000b003000085a7 */ /* 0x000f2400080010ff */
[----:B----4-:R-:W-:Y:S05]  /*7ed0*/  @!P0 BRA `(.L_x_83) ;  /* 0xfffffffc00f08947 */ /* 0x010fea000383ffff */
[----:B------:R-:W-:Y:S05]  /*7ee0*/  BRA `(.L_x_152) ;  /* 0xffffffcc00647947 */ /* 0x000fea000383ffff */
.L_x_94:
[----:B-1----:R1:W3:Y:S02]  /*7ef0*/  SYNCS.PHASECHK.TRANS64.TRYWAIT P1, [R0+URZ+0x80], R3 ;  /* 0x00008003000075a7 */ /* 0x0022e400080211ff */
[----:B---3--:R-:W-:Y:S05]  /*7f00*/  @!P1 NANOSLEEP.SYNCS 0x989680 ;  /* 0x009896800000995d */ /* 0x008fea0003900000 */
[----:B------:R-:W3:Y:S02]  /*7f10*/  @!P1 SYNCS.PHASECHK.TRANS64 P1, [R0+URZ+0x80], R3 ;  /* 0x00008003000095a7 */ /* 0x000ee400080210ff */
[----:B---3--:R-:W-:Y:S05]  /*7f20*/  @!P1 BRA `(.L_x_94) ;  /* 0xfffffffc00f09947 */ /* 0x008fea000383ffff */
[----:B------:R-:W-:Y:S05]  /*7f30*/  BRA `(.L_x_93) ;  /* 0xffffffd8007c7947 */ /* 0x000fea000383ffff */
.L_x_96:
[----:B---3--:R3:W4:Y:S02]  /*7f40*/  SYNCS.PHASECHK.TRANS64.TRYWAIT P0, [R108+URZ+0xd0], R7 ;  /* 0x0000d0076c0075a7 */ /* 0x00872400080011ff */
[----:B----4-:R-:W-:Y:S05]  /*7f50*/  @!P0 NANOSLEEP.SYNCS 0x989680 ;  /* 0x009896800000895d */ /* 0x010fea0003900000 */
[----:B------:R-:W4:Y:S02]  /*7f60*/  @!P0 SYNCS.PHASECHK.TRANS64 P0, [R108+URZ+0xd0], R7 ;  /* 0x0000d0076c0085a7 */ /* 0x000f2400080010ff */
[----:B----4-:R-:W-:Y:S05]  /*7f70*/  @!P0 BRA `(.L_x_96) ;  /* 0xfffffffc00f08947 */ /* 0x010fea000383ffff */
[----:B------:R-:W-:Y:S05]  /*7f80*/  BRA `(.L_x_95) ;  /* 0xffffffd800d07947 */ /* 0x000fea000383ffff */
.L_x_104:
[----:B--2---:R2:W3:Y:S02]  /*7f90*/  SYNCS.PHASECHK.TRANS64.TRYWAIT P0, [R75+URZ+0x80], R0 ;  /* 0x000080004b0075a7 */ /* 0x0044e400080011ff */
[----:B---3--:R-:W-:Y:S05]  /*7fa0*/  @!P0 NANOSLEEP.SYNCS 0x989680 ;  /* 0x009896800000895d */ /* 0x008fea0003900000 */
[----:B------:R-:W3:Y:S02]  /*7fb0*/  @!P0 SYNCS.PHASECHK.TRANS64 P0, [R75+URZ+0x80], R0 ;  /* 0x000080004b0085a7 */ /* 0x000ee400080010ff */
[----:B---3--:R-:W-:Y:S05]  /*7fc0*/  @!P0 BRA `(.L_x_104) ;  /* 0xfffffffc00f08947 */ /* 0x008fea000383ffff */
[----:B------:R-:W-:Y:S05]  /*7fd0*/  BRA `(.L_x_103) ;  /* 0xffffffe400c47947 */ /* 0x000fea000383ffff */
        .weak           $__internal_0_$__cuda_sm10x_tcgen05_guardrail_trap_col_being_dealloced_not_returned_by_alloc
        .type           $__internal_0_$__cuda_sm10x_tcgen05_guardrail_trap_col_being_dealloced_not_returned_by_alloc,@function
        .size           $__internal_0_$__cuda_sm10x_tcgen05_guardrail_trap_col_being_dealloced_not_returned_by_alloc,($__internal_1_$__cuda_sm10x_tcgen05_guardrail_trap_phase_invalid_during_alloc - $__internal_0_$__cuda_sm10x_tcgen05_guardrail_trap_col_being_dealloced_not_returned_by_alloc)
$__internal_0_$__cuda_sm10x_tcgen05_guardrail_trap_col_being_dealloced_not_returned_by_alloc:
[----:B------:R-:W-:Y:S05]  /*7fe0*/  BPT.TRAP 0x1 ;  /* 0x000000040000795c */ /* 0x000fea0000300000 */
[----:B------:R-:W-:-:S04]  /*7ff0*/  HFMA2 R3, -RZ, RZ, 0, 0 ;  /* 0x00000000ff037431 */ /* 0x000fc800000001ff */
[----:B------:R-:W-:Y:S05]  /*8000*/  RET.REL.NODEC R2 `(_ZN7cutlass13device_kernelINS_4gemm6kernel13GemmUniversalIN4cute5tupleIJiiiiEEENS1_10collective13CollectiveMmaINS1_35MainloopSm100TmaUmmaWarpSpecializedILi8ELi2ELi4ENS5_IJNS4_1CILi1EEESB_SB_EEEEENS5_IJNSA_ILi64EEENSA_ILi128EEESF_EEEaNS5_IJlSB_lEEEaSH_NS4_8TiledMMAINS4_8MMA_AtomIJNS4_15SM100_MMA_S8_SSIaaiLi64ELi128ELNS4_4UMMA5MajorE0ELSM_0ELNSL_8SaturateE0EEEEEENS4_6LayoutISC_NS5_IJNSA_ILi0EEESR_SR_EEEEENS5_IJNS4_10UnderscoreESU_SU_EEEEENS4_13SM90_TMA_LOADENS4_14ComposedLayoutINS4_7SwizzleILi3ELi4ELi3EEENS4_18smem_ptr_flag_bitsILi8EEENSQ_INS5_IJNSA_ILi8EEESF_EEENS5_IJSF_SB_EEEEEEEvNS4_8identityESX_S17_vS18_EENS_8epilogue10collective18CollectiveEpilogueINS1A_23Sm100TmaWarpSpecializedILi2ELi2ELi32ELb0ELb0EEEJSG_NS5_IJNSQ_ISE_SB_EES1F_EEEaSH_aSH_NS1A_6fusion15FusionCallbacksIS1E_NS1H_17LinearCombinationIaiaiLNS_15FloatRoundStyleE2EEESG_S1G_JEEENS4_5SM1004TMEM4LOAD26SM100_TMEM_LOAD_16dp32b32xESX_NSY_INSZ_ILi2ELi4ELi3EEES12_NSQ_INS5_IJS13_SE_EEENS5_IJSE_SB_EEEEEEENS4_39AutoVectorizingCopyWithAssumedAlignmentILi128EEENS4_14SM90_TMA_STOREES1V_S1X_S1X_EEEvvEEEEvNT_6ParamsE) ;  /* 0xffffff7c02fc7950 */ /* 0x000fea0003c3ffff */
        .weak           $__internal_1_$__cuda_sm10x_tcgen05_guardrail_trap_phase_invalid_during_alloc
        .type           $__internal_1_$__cuda_sm10x_tcgen05_guardrail_trap_phase_invalid_during_alloc,@function
        .size           $__internal_1_$__cuda_sm10x_tcgen05_guardrail_trap_phase_invalid_during_alloc,($__internal_2_$__cuda_sm10x_tcgen05_guardrail_trap_unallocated_columns_being_dealloced - $__internal_1_$__cuda_sm10x_tcgen05_guardrail_trap_phase_invalid_during_alloc)
$__internal_1_$__cuda_sm10x_tcgen05_guardrail_trap_phase_invalid_during_alloc:
[----:B------:R-:W-:Y:S05]  /*8010*/  BPT.TRAP 0x1 ;  /* 0x000000040000795c */ /* 0x000fea0000300000 */
[----:B------:R-:W-:-:S04]  /*8020*/  MOV R3, 0x0 ;  /* 0x0000000000037802 */ /* 0x000fc80000000f00 */
[----:B------:R-:W-:Y:S05]  /*8030*/  RET.REL.NODEC R2 `(_ZN7cutlass13device_kernelINS_4gemm6kernel13GemmUniversalIN4cute5tupleIJiiiiEEENS1_10collective13CollectiveMmaINS1_35MainloopSm100TmaUmmaWarpSpecializedILi8ELi2ELi4ENS5_IJNS4_1CILi1EEESB_SB_EEEEENS5_IJNSA_ILi64EEENSA_ILi128EEESF_EEEaNS5_IJlSB_lEEEaSH_NS4_8TiledMMAINS4_8MMA_AtomIJNS4_15SM100_MMA_S8_SSIaaiLi64ELi128ELNS4_4UMMA5MajorE0ELSM_0ELNSL_8SaturateE0EEEEEENS4_6LayoutISC_NS5_IJNSA_ILi0EEESR_SR_EEEEENS5_IJNS4_10UnderscoreESU_SU_EEEEENS4_13SM90_TMA_LOADENS4_14ComposedLayoutINS4_7SwizzleILi3ELi4ELi3EEENS4_18smem_ptr_flag_bitsILi8EEENSQ_INS5_IJNSA_ILi8EEESF_EEENS5_IJSF_SB_EEEEEEEvNS4_8identityESX_S17_vS18_EENS_8epilogue10collective18CollectiveEpilogueINS1A_23Sm100TmaWarpSpecializedILi2ELi2ELi32ELb0ELb0EEEJSG_NS5_IJNSQ_ISE_SB_EES1F_EEEaSH_aSH_NS1A_6fusion15FusionCallbacksIS1E_NS1H_17LinearCombinationIaiaiLNS_15FloatRoundStyleE2EEESG_S1G_JEEENS4_5SM1004TMEM4LOAD26SM100_TMEM_LOAD_16dp32b32xESX_NSY_INSZ_ILi2ELi4ELi3EEES12_NSQ_INS5_IJS13_SE_EEENS5_IJSE_SB_EEEEEEENS4_39AutoVectorizingCopyWithAssumedAlignmentILi128EEENS4_14SM90_TMA_STOREES1V_S1X_S1X_EEEvvEEEEvNT_6ParamsE) ;  /* 0xffffff7c02f07950 */ /* 0x000fea0003c3ffff */
        .weak           $__internal_2_$__cuda_sm10x_tcgen05_guardrail_trap_unallocated_columns_being_dealloced
        .type           $__internal_2_$__cuda_sm10x_tcgen05_guardrail_trap_unallocated_columns_being_dealloced,@function
        .size           $__internal_2_$__cuda_sm10x_tcgen05_guardrail_trap_unallocated_columns_being_dealloced,(.L_x_154 - $__internal_2_$__cuda_sm10x_tcgen05_guardrail_trap_unallocated_columns_being_dealloced)
$__internal_2_$__cuda_sm10x_tcgen05_guardrail_trap_unallocated_columns_being_dealloced:
[----:B------:R-:W-:Y:S05]  /*8040*/  BPT.TRAP 0x1 ;  /* 0x000000040000795c */ /* 0x000fea0000300000 */
[----:B------:R-:W-:-:S04]  /*8050*/  HFMA2 R3, -RZ, RZ, 0, 0 ;  /* 0x00000000ff037431 */ /* 0x000fc800000001ff */
[----:B------:R-:W-:Y:S05]  /*8060*/  RET.REL.NODEC R2 `(_ZN7cutlass13device_kernelINS_4gemm6kernel13GemmUniversalIN4cute5tupleIJiiiiEEENS1_10collective13CollectiveMmaINS1_35MainloopSm100TmaUmmaWarpSpecializedILi8ELi2ELi4ENS5_IJNS4_1CILi1EEESB_SB_EEEEENS5_IJNSA_ILi64EEENSA_ILi128EEESF_EEEaNS5_IJlSB_lEEEaSH_NS4_8TiledMMAINS4_8MMA_AtomIJNS4_15SM100_MMA_S8_SSIaaiLi64ELi128ELNS4_4UMMA5MajorE0ELSM_0ELNSL_8SaturateE0EEEEEENS4_6LayoutISC_NS5_IJNSA_ILi0EEESR_SR_EEEEENS5_IJNS4_10UnderscoreESU_SU_EEEEENS4_13SM90_TMA_LOADENS4_14ComposedLayoutINS4_7SwizzleILi3ELi4ELi3EEENS4_18smem_ptr_flag_bitsILi8EEENSQ_INS5_IJNSA_ILi8EEESF_EEENS5_IJSF_SB_EEEEEEEvNS4_8identityESX_S17_vS18_EENS_8epilogue10collective18CollectiveEpilogueINS1A_23Sm100TmaWarpSpecializedILi2ELi2ELi32ELb0ELb0EEEJSG_NS5_IJNSQ_ISE_SB_EES1F_EEEaSH_aSH_NS1A_6fusion15FusionCallbacksIS1E_NS1H_17LinearCombinationIaiaiLNS_15FloatRoundStyleE2EEESG_S1G_JEEENS4_5SM1004TMEM4LOAD26SM100_TMEM_LOAD_16dp32b32xESX_NSY_INSZ_ILi2ELi4ELi3EEES12_NSQ_INS5_IJS13_SE_EEENS5_IJSE_SB_EEEEEEENS4_39AutoVectorizingCopyWithAssumedAlignmentILi128EEENS4_14SM90_TMA_STOREES1V_S1X_S1X_EEEvvEEEEvNT_6ParamsE) ;  /* 0xffffff7c02e47950 */ /* 0x000fea0003c3ffff */
.L_x_153:
[----:B------:R-:W-:-:S00]  /*8070*/  BRA `(.L_x_153) ;  /* 0xfffffffc00fc7947 */ /* 0x000fc0000383ffff */
[----:B------:R-:W-:-:S00]  /*8080*/  NOP ;  /* 0x0000000000007918 */ /* 0x000fc00000000000 */
[----:B------:R-:W-:-:S00]  /*8090*/  NOP ;  /* 0x0000000000007918 */ /* 0x000fc00000000000 */
[----:B------:R-:W-:-:S00]  /*80a0*/  NOP ;  /* 0x0000000000007918 */ /* 0x000fc00000000000 */
[----:B------:R-:W-:-:S00]  /*80b0*/  NOP ;  /* 0x0000000000007918 */ /* 0x000fc00000000000 */
[----:B------:R-:W-:-:S00]  /*80c0*/  NOP ;  /* 0x0000000000007918 */ /* 0x000fc00000000000 */
[----:B------:R-:W-:-:S00]  /*80d0*/  NOP ;  /* 0x0000000000007918 */ /* 0x000fc00000000000 */
[----:B------:R-:W-:-:S00]  /*80e0*/  NOP ;  /* 0x0000000000007918 */ /* 0x000fc00000000000 */
[----:B------:R-:W-:-:S00]  /*80f0*/  NOP ;  /* 0x0000000000007918 */ /* 0x000fc00000000000 */
.L_x_154:


//--------------------- .nv.global.init           --------------------------
	.section	.nv.global.init,"aw",@progbits
.nv.global.init:
	.type		$str$27,@object
	.size		$str$27,($str$28 - $str$27)
$str$27:
        /*0000*/ 	.byte	0x28, 0x61, 0x64, 0x64, 0x72, 0x65, 0x73, 0x73, 0x20, 0x26, 0x20, 0x6d, 0x61, 0x73, 0x6b, 0x29
        /*0010*/ 	.byte	0x20, 0x3d, 0x3d, 0x20, 0x30, 0x00
	.type		$str$28,@object
	.size		$str$28,($str$26 - $str$28)
$str$28:
        /*0016*/ 	.byte	0x2f, 0x74, 0x6d, 0x70, 0x2f, 0x63, 0x75, 0x74, 0x6c, 0x61, 0x73, 0x73, 0x5f, 0x73, 0x77, 0x65
        /*0026*/ 	.byte	0x65, 0x70, 0x5f, 0x73, 0x72, 0x63, 0x2f, 0x69, 0x6e, 0x63, 0x6c, 0x75, 0x64, 0x65, 0x2f, 0x63
        /*0036*/ 	.byte	0x75, 0x74, 0x65, 0x2f, 0x70, 0x6f, 0x69, 0x6e, 0x74, 0x65, 0x72, 0x5f, 0x66, 0x6c, 0x61, 0x67
        /*0046*/ 	.byte	0x67, 0x65, 0x64, 0x2e, 0x68, 0x70, 0x70, 0x00
	.type		$str$26,@object
	.size		$str$26,($str$25 - $str$26)
$str$26:
        /*004e*/ 	.byte	0x2f, 0x74, 0x6d, 0x70, 0x2f, 0x63, 0x75, 0x74, 0x6c, 0x61, 0x73, 0x73, 0x5f, 0x73, 0x77, 0x65
        /*005e*/ 	.byte	0x65, 0x70, 0x5f, 0x73, 0x72, 0x63, 0x2f, 0x69, 0x6e, 0x63, 0x6c, 0x75, 0x64, 0x65, 0x2f, 0x63
        /*006e*/ 	.byte	0x75, 0x74, 0x65, 0x2f, 0x61, 0x74, 0x6f, 0x6d, 0x2f, 0x63, 0x6f, 0x70, 0x79, 0x5f, 0x74, 0x72
        /*007e*/ 	.byte	0x61, 0x69, 0x74, 0x73, 0x5f, 0x73, 0x6d, 0x31, 0x30, 0x30, 0x2e, 0x68, 0x70, 0x70, 0x00
	.type		$str$25,@object
	.size		$str$25,(__unnamed_1 - $str$25)
$str$25:
        /*008d*/ 	.byte	0x28, 0x28, 0x75, 0x69, 0x6e, 0x74, 0x33, 0x32, 0x5f, 0x74, 0x28, 0x74, 0x68, 0x72, 0x65, 0x61
        /*009d*/ 	.byte	0x64, 0x49, 0x64, 0x78, 0x2e, 0x78, 0x29, 0x20, 0x2f, 0x20, 0x33, 0x32, 0x29, 0x20, 0x25, 0x20
        /*00ad*/ 	.byte	0x34, 0x29, 0x20, 0x3d, 0x3d, 0x20, 0x28, 0x28, 0x28, 0x74, 0x6d, 0x65, 0x6d, 0x5f, 0x61, 0x64
        /*00bd*/ 	.byte	0x64, 0x72, 0x20, 0x3e, 0x3e, 0x20, 0x31, 0x36, 0x29, 0x20, 0x2f, 0x20, 0x33, 0x32, 0x29, 0x20
        /*00cd*/ 	.byte	0x25, 0x20, 0x34, 0x29, 0x00
	.type		__unnamed_1,@object
	.size		__unnamed_1,(__unnamed_2 - __unnamed_1)
__unnamed_1:
        /*00d2*/ 	.byte	0x61, 0x75, 0x74, 0x6f, 0x20, 0x63, 0x75, 0x74, 0x65, 0x3a, 0x3a, 0x61, 0x73, 0x5f, 0x70, 0x6f
        /* <DEDUP_REMOVED lines=24> */
        /*0262*/ 	.byte	0x00
	.type		__unnamed_2,@object
	.size		__unnamed_2,(.L_2 - __unnamed_2)
__unnamed_2:
        /* <DEDUP_REMOVED lines=41> */
.L_2:


//--------------------- .nv.shared._ZN7cutlass13device_kernelINS_4gemm6kernel13GemmUniversalIN4cute5tupleIJiiiiEEENS1_10collective13CollectiveMmaINS1_35MainloopSm100TmaUmmaWarpSpecializedILi8ELi2ELi4ENS5_IJNS4_1CILi1EEESB_SB_EEEEENS5_IJNSA_ILi64EEENSA_ILi128EEESF_EEEaNS5_IJlSB_lEEEaSH_NS4_8TiledMMAINS4_8MMA_AtomIJNS4_15SM100_MMA_S8_SSIaaiLi64ELi128ELNS4_4UMMA5MajorE0ELSM_0ELNSL_8SaturateE0EEEEEENS4_6LayoutISC_NS5_IJNSA_ILi0EEESR_SR_EEEEENS5_IJNS4_10UnderscoreESU_SU_EEEEENS4_13SM90_TMA_LOADENS4_14ComposedLayoutINS4_7SwizzleILi3ELi4ELi3EEENS4_18smem_ptr_flag_bitsILi8EEENSQ_INS5_IJNSA_ILi8EEESF_EEENS5_IJSF_SB_EEEEEEEvNS4_8identityESX_S17_vS18_EENS_8epilogue10collective18CollectiveEpilogueINS1A_23Sm100TmaWarpSpecializedILi2ELi2ELi32ELb0ELb0EEEJSG_NS5_IJNSQ_ISE_SB_EES1F_EEEaSH_aSH_NS1A_6fusion15FusionCallbacksIS1E_NS1H_17LinearCombinationIaiaiLNS_15FloatRoundStyleE2EEESG_S1G_JEEENS4_5SM1004TMEM4LOAD26SM100_TMEM_LOAD_16dp32b32xESX_NSY_INSZ_ILi2ELi4ELi3EEES12_NSQ_INS5_IJS13_SE_EEENS5_IJSE_SB_EEEEEEENS4_39AutoVectorizingCopyWithAssumedAlignmentILi128EEENS4_14SM90_TMA_STOREES1V_S1X_S1X_EEEvvEEEEvNT_6ParamsE --------------------------
	.section	.nv.shared._ZN7cutlass13device_kernelINS_4gemm6kernel13GemmUniversalIN4cute5tupleIJiiiiEEENS1_10collective13CollectiveMmaINS1_35MainloopSm100TmaUmmaWarpSpecializedILi8ELi2ELi4ENS5_IJNS4_1CILi1EEESB_SB_EEEEENS5_IJNSA_ILi64EEENSA_ILi128EEESF_EEEaNS5_IJlSB_lEEEaSH_NS4_8TiledMMAINS4_8MMA_AtomIJNS4_15SM100_MMA_S8_SSIaaiLi64ELi128ELNS4_4UMMA5MajorE0ELSM_0ELNSL_8SaturateE0EEEEEENS4_6LayoutISC_NS5_IJNSA_ILi0EEESR_SR_EEEEENS5_IJNS4_10UnderscoreESU_SU_EEEEENS4_13SM90_TMA_LOADENS4_14ComposedLayoutINS4_7SwizzleILi3ELi4ELi3EEENS4_18smem_ptr_flag_bitsILi8EEENSQ_INS5_IJNSA_ILi8EEESF_EEENS5_IJSF_SB_EEEEEEEvNS4_8identityESX_S17_vS18_EENS_8epilogue10collective18CollectiveEpilogueINS1A_23Sm100TmaWarpSpecializedILi2ELi2ELi32ELb0ELb0EEEJSG_NS5_IJNSQ_ISE_SB_EES1F_EEEaSH_aSH_NS1A_6fusion15FusionCallbacksIS1E_NS1H_17LinearCombinationIaiaiLNS_15FloatRoundStyleE2EEESG_S1G_JEEENS4_5SM1004TMEM4LOAD26SM100_TMEM_LOAD_16dp32b32xESX_NSY_INSZ_ILi2ELi4ELi3EEES12_NSQ_INS5_IJS13_SE_EEENS5_IJSE_SB_EEEEEEENS4_39AutoVectorizingCopyWithAssumedAlignmentILi128EEENS4_14SM90_TMA_STOREES1V_S1X_S1X_EEEvvEEEEvNT_6ParamsE,"aw",@nobits
	.sectionflags	@""
	.align	16
	.zero		1024


//--------------------- .nv.shared.reserved.0     --------------------------
	.section	.nv.shared.reserved.0,"aw",@nobits
	.weak		__nv_reservedSMEM_offset_0_alias
	.size		__nv_reservedSMEM_offset_0_alias, 0, 64
	.other		__nv_reservedSMEM_offset_0_alias,@"STO_CUDA_RESERVED_SHARED STV_DEFAULT"
__nv_reservedSMEM_offset_0_alias:
	.zero		0
.nv.shared.reserved.0:
	.zero		64
	.weak		__nv_reservedSMEM_tcgen05_partition
	.type		__nv_reservedSMEM_tcgen05_partition,@object
	.size		__nv_reservedSMEM_tcgen05_partition,(.L_0 - __nv_reservedSMEM_tcgen05_partition)
__nv_reservedSMEM_tcgen05_partition:
	.zero		32
.L_0:


//--------------------- .nv.global                --------------------------
	.section	.nv.global,"aw",@nobits
.nv.global:
	.type		_ZN39_INTERNAL_a322d621_4_k_cu_60d01769_92554cute1_E,@object
	.size		_ZN39_INTERNAL_a322d621_4_k_cu_60d01769_92554cute1_E,(_ZN39_INTERNAL_a322d621_4_k_cu_60d01769_92554cuda3std3__45__cpo6cbeginE - _ZN39_INTERNAL_a322d621_4_k_cu_60d01769_92554cute1_E)
_ZN39_INTERNAL_a322d621_4_k_cu_60d01769_92554cute1_E:
	.zero		1
	.type		_ZN39_INTERNAL_a322d621_4_k_cu_60d01769_92554cuda3std3__45__cpo6cbeginE,@object
	.size		_ZN39_INTERNAL_a322d621_4_k_cu_60d01769_92554cuda3std3__45__cpo6cbeginE,(_ZN39_INTERNAL_a322d621_4_k_cu_60d01769_92554cuda3std3__48in_placeE - _ZN39_INTERNAL_a322d621_4_k_cu_60d01769_92554cuda3std3__45__cpo6cbeginE)
_ZN39_INTERNAL_a322d621_4_k_cu_60d01769_92554cuda3std3__45__cpo6cbeginE:
	.zero		1
	.type		_ZN39_INTERNAL_a322d621_4_k_cu_60d01769_92554cuda3std3__48in_placeE,@object
	.size		_ZN39_INTERNAL_a322d621_4_k_cu_60d01769_92554cuda3std3__48in_placeE,(_ZN39_INTERNAL_a322d621_4_k_cu_60d01769_92554cuda3std6ranges3__45__cpo9iter_moveE - _ZN39_INTERNAL_a322d621_4_k_cu_60d01769_92554cuda3std3__48in_placeE)
_ZN39_INTERNAL_a322d621_4_k_cu_60d01769_92554cuda3std3__48in_placeE:
	.zero		1
	.type		_ZN39_INTERNAL_a322d621_4_k_cu_60d01769_92554cuda3std6ranges3__45__cpo9iter_moveE,@object
	.size		_ZN39_INTERNAL_a322d621_4_k_cu_60d01769_92554cuda3std6ranges3__45__cpo9iter_moveE,(_ZN39_INTERNAL_a322d621_4_k_cu_60d01769_92554cuda3std3__45__cpo5beginE - _ZN39_INTERNAL_a322d621_4_k_cu_60d01769_92554cuda3std6ranges3__45__cpo9iter_moveE)
_ZN39_INTERNAL_a322d621_4_k_cu_60d01769_92554cuda3std6ranges3__45__cpo9iter_moveE:
	.zero		1
	.type		_ZN39_INTERNAL_a322d621_4_k_cu_60d01769_92554cuda3std3__45__cpo5beginE,@object
	.size		_ZN39_INTERNAL_a322d621_4_k_cu_60d01769_92554cuda3std3__45__cpo5beginE,(_ZN39_INTERNAL_a322d621_4_k_cu_60d01769_92554cuda3std3__441_GLOBAL__N__a322d621_4_k_cu_60d01769_92556ignoreE - _ZN39_INTERNAL_a322d621_4_k_cu_60d01769_92554cuda3std3__45__cpo5beginE)
_ZN39_INTERNAL_a322d621_4_k_cu_60d01769_92554cuda3std3__45__cpo5beginE:
	.zero		1
	.type		_ZN39_INTERNAL_a322d621_4_k_cu_60d01769_92554cuda3std3__441_GLOBAL__N__a322d621_4_k_cu_60d01769_92556ignoreE,@object
	.size		_ZN39_INTERNAL_a322d621_4_k_cu_60d01769_92554cuda3std3__441_GLOBAL__N__a322d621_4_k_cu_60d01769_92556ignoreE,(_ZN39_INTERNAL_a322d621_4_k_cu_60d01769_92554cute7productE - _ZN39_INTERNAL_a322d621_4_k_cu_60d01769_92554cuda3std3__441_GLOBAL__N__a322d621_4_k_cu_60d01769_92556ignoreE)
_ZN39_INTERNAL_a322d621_4_k_cu_60d01769_92554cuda3std3__441_GLOBAL__N__a322d621_4_k_cu_60d01769_92556ignoreE:
	.zero		1
	.type		_ZN39_INTERNAL_a322d621_4_k_cu_60d01769_92554cute7productE,@object
	.size		_ZN39_INTERNAL_a322d621_4_k_cu_60d01769_92554cute7productE,(_ZN39_INTERNAL_a322d621_4_k_cu_60d01769_92554cuda3std3__45__cpo3endE - _ZN39_INTERNAL_a322d621_4_k_cu_60d01769_92554cute7productE)
_ZN39_INTERNAL_a322d621_4_k_cu_60d01769_92554cute7productE:
	.zero		1
	.type		_ZN39_INTERNAL_a322d621_4_k_cu_60d01769_92554cuda3std3__45__cpo3endE,@object
	.size		_ZN39_INTERNAL_a322d621_4_k_cu_60d01769_92554cuda3std3__45__cpo3endE,(_ZN39_INTERNAL_a322d621_4_k_cu_60d01769_92554cuda3std3__419piecewise_constructE - _ZN39_INTERNAL_a322d621_4_k_cu_60d01769_92554cuda3std3__45__cpo3endE)
_ZN39_INTERNAL_a322d621_4_k_cu_60d01769_92554cuda3std3__45__cpo3endE:
	.zero		1
	.type		_ZN39_INTERNAL_a322d621_4_k_cu_60d01769_92554cuda3std3__419piecewise_constructE,@object
	.size		_ZN39_INTERNAL_a322d621_4_k_cu_60d01769_92554cuda3std3__419piecewise_constructE,(_ZN39_INTERNAL_a322d621_4_k_cu_60d01769_92554cuda3std3__45__cpo4cendE - _ZN39_INTERNAL_a322d621_4_k_cu_60d01769_92554cuda3std3__419piecewise_constructE)
_ZN39_INTERNAL_a322d621_4_k_cu_60d01769_92554cuda3std3__419piecewise_constructE:
	.zero		1
	.type		_ZN39_INTERNAL_a322d621_4_k_cu_60d01769_92554cuda3std3__45__cpo4cendE,@object
	.size		_ZN39_INTERNAL_a322d621_4_k_cu_60d01769_92554cuda3std3__45__cpo4cendE,(_ZN39_INTERNAL_a322d621_4_k_cu_60d01769_92554cuda3std6ranges3__45__cpo4swapE - _ZN39_INTERNAL_a322d621_4_k_cu_60d01769_92554cuda3std3__45__cpo4cendE)
_ZN39_INTERNAL_a322d621_4_k_cu_60d01769_92554cuda3std3__45__cpo4cendE:
	.zero		1
	.type		_ZN39_INTERNAL_a322d621_4_k_cu_60d01769_92554cuda3std6ranges3__45__cpo4swapE,@object
	.size		_ZN39_INTERNAL_a322d621_4_k_cu_60d01769_92554cuda3std6ranges3__45__cpo4swapE,(.L_10 - _ZN39_INTERNAL_a322d621_4_k_cu_60d01769_92554cuda3std6ranges3__45__cpo4swapE)
_ZN39_INTERNAL_a322d621_4_k_cu_60d01769_92554cuda3std6ranges3__45__cpo4swapE:
	.zero		1
.L_10:


//--------------------- .nv.constant0._ZN7cutlass13device_kernelINS_4gemm6kernel13GemmUniversalIN4cute5tupleIJiiiiEEENS1_10collective13CollectiveMmaINS1_35MainloopSm100TmaUmmaWarpSpecializedILi8ELi2ELi4ENS5_IJNS4_1CILi1EEESB_SB_EEEEENS5_IJNSA_ILi64EEENSA_ILi128EEESF_EEEaNS5_IJlSB_lEEEaSH_NS4_8TiledMMAINS4_8MMA_AtomIJNS4_15SM100_MMA_S8_SSIaaiLi64ELi128ELNS4_4UMMA5MajorE0ELSM_0ELNSL_8SaturateE0EEEEEENS4_6LayoutISC_NS5_IJNSA_ILi0EEESR_SR_EEEEENS5_IJNS4_10UnderscoreESU_SU_EEEEENS4_13SM90_TMA_LOADENS4_14ComposedLayoutINS4_7SwizzleILi3ELi4ELi3EEENS4_18smem_ptr_flag_bitsILi8EEENSQ_INS5_IJNSA_ILi8EEESF_EEENS5_IJSF_SB_EEEEEEEvNS4_8identityESX_S17_vS18_EENS_8epilogue10collective18CollectiveEpilogueINS1A_23Sm100TmaWarpSpecializedILi2ELi2ELi32ELb0ELb0EEEJSG_NS5_IJNSQ_ISE_SB_EES1F_EEEaSH_aSH_NS1A_6fusion15FusionCallbacksIS1E_NS1H_17LinearCombinationIaiaiLNS_15FloatRoundStyleE2EEESG_S1G_JEEENS4_5SM1004TMEM4LOAD26SM100_TMEM_LOAD_16dp32b32xESX_NSY_INSZ_ILi2ELi4ELi3EEES12_NSQ_INS5_IJS13_SE_EEENS5_IJSE_SB_EEEEEEENS4_39AutoVectorizingCopyWithAssumedAlignmentILi128EEENS4_14SM90_TMA_STOREES1V_S1X_S1X_EEEvvEEEEvNT_6ParamsE --------------------------
	.section	.nv.constant0._ZN7cutlass13device_kernelINS_4gemm6kernel13GemmUniversalIN4cute5tupleIJiiiiEEENS1_10collective13CollectiveMmaINS1_35MainloopSm100TmaUmmaWarpSpecializedILi8ELi2ELi4ENS5_IJNS4_1CILi1EEESB_SB_EEEEENS5_IJNSA_ILi64EEENSA_ILi128EEESF_EEEaNS5_IJlSB_lEEEaSH_NS4_8TiledMMAINS4_8MMA_AtomIJNS4_15SM100_MMA_S8_SSIaaiLi64ELi128ELNS4_4UMMA5MajorE0ELSM_0ELNSL_8SaturateE0EEEEEENS4_6LayoutISC_NS5_IJNSA_ILi0EEESR_SR_EEEEENS5_IJNS4_10UnderscoreESU_SU_EEEEENS4_13SM90_TMA_LOADENS4_14ComposedLayoutINS4_7SwizzleILi3ELi4ELi3EEENS4_18smem_ptr_flag_bitsILi8EEENSQ_INS5_IJNSA_ILi8EEESF_EEENS5_IJSF_SB_EEEEEEEvNS4_8identityESX_S17_vS18_EENS_8epilogue10collective18CollectiveEpilogueINS1A_23Sm100TmaWarpSpecializedILi2ELi2ELi32ELb0ELb0EEEJSG_NS5_IJNSQ_ISE_SB_EES1F_EEEaSH_aSH_NS1A_6fusion15FusionCallbacksIS1E_NS1H_17LinearCombinationIaiaiLNS_15FloatRoundStyleE2EEESG_S1G_JEEENS4_5SM1004TMEM4LOAD26SM100_TMEM_LOAD_16dp32b32xESX_NSY_INSZ_ILi2ELi4ELi3EEES12_NSQ_INS5_IJS13_SE_EEENS5_IJSE_SB_EEEEEEENS4_39AutoVectorizingCopyWithAssumedAlignmentILi128EEENS4_14SM90_TMA_STOREES1V_S1X_S1X_EEEvvEEEEvNT_6ParamsE,"a",@progbits
	.sectionflags	@""
	.align	4
.nv.constant0._ZN7cutlass13device_kernelINS_4gemm6kernel13GemmUniversalIN4cute5tupleIJiiiiEEENS1_10collective13CollectiveMmaINS1_35MainloopSm100TmaUmmaWarpSpecializedILi8ELi2ELi4ENS5_IJNS4_1CILi1EEESB_SB_EEEEENS5_IJNSA_ILi64EEENSA_ILi128EEESF_EEEaNS5_IJlSB_lEEEaSH_NS4_8TiledMMAINS4_8MMA_AtomIJNS4_15SM100_MMA_S8_SSIaaiLi64ELi128ELNS4_4UMMA5MajorE0ELSM_0ELNSL_8SaturateE0EEEEEENS4_6LayoutISC_NS5_IJNSA_ILi0EEESR_SR_EEEEENS5_IJNS4_10UnderscoreESU_SU_EEEEENS4_13SM90_TMA_LOADENS4_14ComposedLayoutINS4_7SwizzleILi3ELi4ELi3EEENS4_18smem_ptr_flag_bitsILi8EEENSQ_INS5_IJNSA_ILi8EEESF_EEENS5_IJSF_SB_EEEEEEEvNS4_8identityESX_S17_vS18_EENS_8epilogue10collective18CollectiveEpilogueINS1A_23Sm100TmaWarpSpecializedILi2ELi2ELi32ELb0ELb0EEEJSG_NS5_IJNSQ_ISE_SB_EES1F_EEEaSH_aSH_NS1A_6fusion15FusionCallbacksIS1E_NS1H_17LinearCombinationIaiaiLNS_15FloatRoundStyleE2EEESG_S1G_JEEENS4_5SM1004TMEM4LOAD26SM100_TMEM_LOAD_16dp32b32xESX_NSY_INSZ_ILi2ELi4ELi3EEES12_NSQ_INS5_IJS13_SE_EEENS5_IJSE_SB_EEEEEEENS4_39AutoVectorizingCopyWithAssumedAlignmentILi128EEENS4_14SM90_TMA_STOREES1V_S1X_S1X_EEEvvEEEEvNT_6ParamsE:
	.zero		2944


//--------------------- SYMBOLS --------------------------

	.type		.nv.reservedSmem.offset0,@object
	.size		.nv.reservedSmem.offset0,0x4
	.type		.nv.reservedSmem.cap,@object
	.size		.nv.reservedSmem.cap,0x4
	.type		__assertfail,@function
